//
// Generated by NVIDIA NVVM Compiler
//
// Compiler Build ID: CL-36424714
// Cuda compilation tools, release 13.0, V13.0.88
// Based on NVVM 20.0.0
//

.version 9.0
.target sm_100
.address_size 64

	// .globl	_Z6matmulP6__halfS0_S0_iiiff
.extern .shared .align 16 .b8 shared_storage[];

.visible .entry _Z6matmulP6__halfS0_S0_iiiff(
	.param .u64 .ptr .align 1 _Z6matmulP6__halfS0_S0_iiiff_param_0,
	.param .u64 .ptr .align 1 _Z6matmulP6__halfS0_S0_iiiff_param_1,
	.param .u64 .ptr .align 1 _Z6matmulP6__halfS0_S0_iiiff_param_2,
	.param .u32 _Z6matmulP6__halfS0_S0_iiiff_param_3,
	.param .u32 _Z6matmulP6__halfS0_S0_iiiff_param_4,
	.param .u32 _Z6matmulP6__halfS0_S0_iiiff_param_5,
	.param .f32 _Z6matmulP6__halfS0_S0_iiiff_param_6,
	.param .f32 _Z6matmulP6__halfS0_S0_iiiff_param_7
)
{
	.reg .pred 	%p<12>;
	.reg .b16 	%rs<9>;
	.reg .b32 	%r<2743>;
	.reg .b32 	%f<2763>;
	.reg .b64 	%rd<384>;

	ld.param.u64 	%rd19, [_Z6matmulP6__halfS0_S0_iiiff_param_0];
	ld.param.u64 	%rd20, [_Z6matmulP6__halfS0_S0_iiiff_param_1];
	ld.param.u32 	%r60, [_Z6matmulP6__halfS0_S0_iiiff_param_5];
	mov.u32 	%r85, %ctaid.y;
	mov.u32 	%r86, %tid.x;
	mov.u32 	%r87, %tid.y;
	mov.u32 	%r88, %tid.z;
	shl.b32 	%r89, %r88, 7;
	shl.b32 	%r90, %r87, 5;
	add.s32 	%r91, %r90, %r86;
	add.s32 	%r92, %r91, %r89;
	shr.u32 	%r93, %r92, 2;
	shl.b32 	%r94, %r86, 3;
	and.b32  	%r95, %r94, 56;
	and.b32  	%r96, %r86, 24;
	xor.b32  	%r97, %r95, %r96;
	shl.b32 	%r98, %r92, 3;
	and.b32  	%r99, %r98, 1048512;
	shl.b32 	%r100, %r85, 7;
	add.s32 	%r101, %r93, %r100;
	and.b32  	%r102, %r94, 24;
	mov.u32 	%r103, shared_storage;
	cvt.u64.u32 	%rd46, %r103;
	cvta.shared.u64 	%rd47, %rd46;
	or.b32  	%r104, %r97, %r99;
	mul.wide.u32 	%rd48, %r104, 2;
	add.s64 	%rd22, %rd47, %rd48;
	// begin inline asm
	{ .reg .u64 smem_ptr; cvta.to.shared.u64 smem_ptr, %rd22; cvt.u32.u64 %r61, smem_ptr; }

	// end inline asm
	mul.lo.s32 	%r2, %r101, %r60;
	add.s32 	%r105, %r2, %r102;
	mul.wide.s32 	%rd49, %r105, 2;
	add.s64 	%rd23, %rd19, %rd49;
	// begin inline asm
	cp.async.cg.shared.global [%r61], [%rd23], 16;

	// end inline asm
	add.s64 	%rd24, %rd22, 4096;
	// begin inline asm
	{ .reg .u64 smem_ptr; cvta.to.shared.u64 smem_ptr, %rd24; cvt.u32.u64 %r63, smem_ptr; }

	// end inline asm
	shl.b32 	%r106, %r60, 6;
	add.s32 	%r107, %r2, %r106;
	add.s32 	%r108, %r107, %r102;
	mul.wide.s32 	%rd50, %r108, 2;
	add.s64 	%rd25, %rd19, %rd50;
	// begin inline asm
	cp.async.cg.shared.global [%r63], [%rd25], 16;

	// end inline asm
	mov.u32 	%r109, %ctaid.x;
	shl.b32 	%r110, %r109, 7;
	add.s32 	%r111, %r93, %r110;
	add.s64 	%rd1, %rd22, 32768;
	// begin inline asm
	{ .reg .u64 smem_ptr; cvta.to.shared.u64 smem_ptr, %rd1; cvt.u32.u64 %r65, smem_ptr; }

	// end inline asm
	mul.lo.s32 	%r5, %r111, %r60;
	add.s32 	%r112, %r5, %r102;
	mul.wide.s32 	%rd51, %r112, 2;
	add.s64 	%rd27, %rd20, %rd51;
	// begin inline asm
	cp.async.cg.shared.global [%r65], [%rd27], 16;

	// end inline asm
	add.s64 	%rd28, %rd22, 36864;
	// begin inline asm
	{ .reg .u64 smem_ptr; cvta.to.shared.u64 smem_ptr, %rd28; cvt.u32.u64 %r67, smem_ptr; }

	// end inline asm
	add.s32 	%r113, %r5, %r106;
	add.s32 	%r114, %r113, %r102;
	mul.wide.s32 	%rd52, %r114, 2;
	add.s64 	%rd29, %rd20, %rd52;
	// begin inline asm
	cp.async.cg.shared.global [%r67], [%rd29], 16;

	// end inline asm
	// begin inline asm
	cp.async.commit_group;

	// end inline asm
	add.s64 	%rd30, %rd22, 8192;
	// begin inline asm
	{ .reg .u64 smem_ptr; cvta.to.shared.u64 smem_ptr, %rd30; cvt.u32.u64 %r69, smem_ptr; }

	// end inline asm
	cvt.s64.s32 	%rd53, %r2;
	cvt.u64.u32 	%rd54, %r102;
	add.s64 	%rd55, %rd54, %rd53;
	shl.b64 	%rd56, %rd55, 1;
	add.s64 	%rd2, %rd19, %rd56;
	add.s64 	%rd31, %rd2, 64;
	// begin inline asm
	cp.async.cg.shared.global [%r69], [%rd31], 16;

	// end inline asm
	add.s64 	%rd32, %rd22, 12288;
	// begin inline asm
	{ .reg .u64 smem_ptr; cvta.to.shared.u64 smem_ptr, %rd32; cvt.u32.u64 %r71, smem_ptr; }

	// end inline asm
	cvt.s64.s32 	%rd57, %r107;
	add.s64 	%rd58, %rd54, %rd57;
	shl.b64 	%rd59, %rd58, 1;
	add.s64 	%rd3, %rd19, %rd59;
	add.s64 	%rd33, %rd3, 64;
	// begin inline asm
	cp.async.cg.shared.global [%r71], [%rd33], 16;

	// end inline asm
	add.s64 	%rd34, %rd22, 40960;
	// begin inline asm
	{ .reg .u64 smem_ptr; cvta.to.shared.u64 smem_ptr, %rd34; cvt.u32.u64 %r73, smem_ptr; }

	// end inline asm
	cvt.s64.s32 	%rd60, %r5;
	add.s64 	%rd61, %rd54, %rd60;
	shl.b64 	%rd62, %rd61, 1;
	add.s64 	%rd4, %rd20, %rd62;
	add.s64 	%rd35, %rd4, 64;
	// begin inline asm
	cp.async.cg.shared.global [%r73], [%rd35], 16;

	// end inline asm
	add.s64 	%rd36, %rd22, 45056;
	// begin inline asm
	{ .reg .u64 smem_ptr; cvta.to.shared.u64 smem_ptr, %rd36; cvt.u32.u64 %r75, smem_ptr; }

	// end inline asm
	cvt.s64.s32 	%rd63, %r113;
	add.s64 	%rd64, %rd54, %rd63;
	shl.b64 	%rd65, %rd64, 1;
	add.s64 	%rd5, %rd20, %rd65;
	add.s64 	%rd37, %rd5, 64;
	// begin inline asm
	cp.async.cg.shared.global [%r75], [%rd37], 16;

	// end inline asm
	// begin inline asm
	cp.async.commit_group;

	// end inline asm
	add.s64 	%rd38, %rd22, 16384;
	// begin inline asm
	{ .reg .u64 smem_ptr; cvta.to.shared.u64 smem_ptr, %rd38; cvt.u32.u64 %r77, smem_ptr; }

	// end inline asm
	add.s64 	%rd39, %rd2, 128;
	// begin inline asm
	cp.async.cg.shared.global [%r77], [%rd39], 16;

	// end inline asm
	add.s64 	%rd40, %rd22, 20480;
	// begin inline asm
	{ .reg .u64 smem_ptr; cvta.to.shared.u64 smem_ptr, %rd40; cvt.u32.u64 %r79, smem_ptr; }

	// end inline asm
	add.s64 	%rd41, %rd3, 128;
	// begin inline asm
	cp.async.cg.shared.global [%r79], [%rd41], 16;

	// end inline asm
	add.s64 	%rd42, %rd22, 49152;
	// begin inline asm
	{ .reg .u64 smem_ptr; cvta.to.shared.u64 smem_ptr, %rd42; cvt.u32.u64 %r81, smem_ptr; }

	// end inline asm
	add.s64 	%rd43, %rd4, 128;
	// begin inline asm
	cp.async.cg.shared.global [%r81], [%rd43], 16;

	// end inline asm
	add.s64 	%rd44, %rd22, 53248;
	// begin inline asm
	{ .reg .u64 smem_ptr; cvta.to.shared.u64 smem_ptr, %rd44; cvt.u32.u64 %r83, smem_ptr; }

	// end inline asm
	add.s64 	%rd45, %rd5, 128;
	// begin inline asm
	cp.async.cg.shared.global [%r83], [%rd45], 16;

	// end inline asm
	// begin inline asm
	cp.async.commit_group;

	// end inline asm
	shr.s32 	%r115, %r60, 31;
	shr.u32 	%r116, %r115, 27;
	add.s32 	%r117, %r60, %r116;
	shr.s32 	%r15, %r117, 5;
	setp.lt.s32 	%p1, %r60, 160;
	mov.f32 	%f2699, 0f00000000;
	mov.f32 	%f2700, %f2699;
	mov.f32 	%f2701, %f2699;
	mov.f32 	%f2702, %f2699;
	mov.f32 	%f2703, %f2699;
	mov.f32 	%f2704, %f2699;
	mov.f32 	%f2705, %f2699;
	mov.f32 	%f2706, %f2699;
	mov.f32 	%f2707, %f2699;
	mov.f32 	%f2708, %f2699;
	mov.f32 	%f2709, %f2699;
	mov.f32 	%f2710, %f2699;
	mov.f32 	%f2711, %f2699;
	mov.f32 	%f2712, %f2699;
	mov.f32 	%f2713, %f2699;
	mov.f32 	%f2714, %f2699;
	mov.f32 	%f2715, %f2699;
	mov.f32 	%f2716, %f2699;
	mov.f32 	%f2717, %f2699;
	mov.f32 	%f2718, %f2699;
	mov.f32 	%f2719, %f2699;
	mov.f32 	%f2720, %f2699;
	mov.f32 	%f2721, %f2699;
	mov.f32 	%f2722, %f2699;
	mov.f32 	%f2723, %f2699;
	mov.f32 	%f2724, %f2699;
	mov.f32 	%f2725, %f2699;
	mov.f32 	%f2726, %f2699;
	mov.f32 	%f2727, %f2699;
	mov.f32 	%f2728, %f2699;
	mov.f32 	%f2729, %f2699;
	mov.f32 	%f2730, %f2699;
	mov.f32 	%f2731, %f2699;
	mov.f32 	%f2732, %f2699;
	mov.f32 	%f2733, %f2699;
	mov.f32 	%f2734, %f2699;
	mov.f32 	%f2735, %f2699;
	mov.f32 	%f2736, %f2699;
	mov.f32 	%f2737, %f2699;
	mov.f32 	%f2738, %f2699;
	mov.f32 	%f2739, %f2699;
	mov.f32 	%f2740, %f2699;
	mov.f32 	%f2741, %f2699;
	mov.f32 	%f2742, %f2699;
	mov.f32 	%f2743, %f2699;
	mov.f32 	%f2744, %f2699;
	mov.f32 	%f2745, %f2699;
	mov.f32 	%f2746, %f2699;
	mov.f32 	%f2747, %f2699;
	mov.f32 	%f2748, %f2699;
	mov.f32 	%f2749, %f2699;
	mov.f32 	%f2750, %f2699;
	mov.f32 	%f2751, %f2699;
	mov.f32 	%f2752, %f2699;
	mov.f32 	%f2753, %f2699;
	mov.f32 	%f2754, %f2699;
	mov.f32 	%f2755, %f2699;
	mov.f32 	%f2756, %f2699;
	mov.f32 	%f2757, %f2699;
	mov.f32 	%f2758, %f2699;
	mov.f32 	%f2759, %f2699;
	mov.f32 	%f2760, %f2699;
	mov.f32 	%f2761, %f2699;
	mov.f32 	%f2762, %f2699;
	@%p1 bra 	$L__BB0_11;
	ld.param.u32 	%r2725, [_Z6matmulP6__halfS0_S0_iiiff_param_5];
	add.s32 	%r2732, %r112, 96;
	shl.b32 	%r123, %r2725, 6;
	add.s32 	%r2731, %r2732, %r123;
	add.s32 	%r2729, %r105, 96;
	add.s32 	%r2730, %r2729, %r123;
	mov.f32 	%f2699, 0f00000000;
	mov.b32 	%r2733, 3;
$L__BB0_2:
	// begin inline asm
	cp.async.wait_group 2;

	// end inline asm
	bar.sync 	0;
	setp.ge.s32 	%p2, %r2733, %r15;
	@%p2 bra 	$L__BB0_4;
	ld.param.u64 	%rd377, [_Z6matmulP6__halfS0_S0_iiiff_param_1];
	ld.param.u64 	%rd371, [_Z6matmulP6__halfS0_S0_iiiff_param_0];
	mov.u32 	%r133, %tid.x;
	mov.u32 	%r134, %tid.y;
	shl.b32 	%r135, %r134, 5;
	add.s32 	%r136, %r135, %r133;
	mov.u32 	%r137, %tid.z;
	shl.b32 	%r138, %r137, 7;
	add.s32 	%r139, %r136, %r138;
	shl.b32 	%r140, %r139, 3;
	and.b32  	%r141, %r140, 1048512;
	shl.b32 	%r142, %r133, 3;
	and.b32  	%r143, %r142, 56;
	and.b32  	%r144, %r133, 24;
	xor.b32  	%r145, %r143, %r144;
	or.b32  	%r146, %r141, %r145;
	mul.wide.u32 	%rd74, %r146, 2;
	mov.u32 	%r147, shared_storage;
	cvt.u64.u32 	%rd75, %r147;
	cvta.shared.u64 	%rd76, %rd75;
	add.s64 	%rd77, %rd76, %rd74;
	add.s64 	%rd66, %rd77, 24576;
	// begin inline asm
	{ .reg .u64 smem_ptr; cvta.to.shared.u64 smem_ptr, %rd66; cvt.u32.u64 %r125, smem_ptr; }

	// end inline asm
	mul.wide.u32 	%rd78, %r2729, 2;
	add.s64 	%rd67, %rd371, %rd78;
	// begin inline asm
	cp.async.cg.shared.global [%r125], [%rd67], 16;

	// end inline asm
	add.s64 	%rd68, %rd77, 28672;
	// begin inline asm
	{ .reg .u64 smem_ptr; cvta.to.shared.u64 smem_ptr, %rd68; cvt.u32.u64 %r127, smem_ptr; }

	// end inline asm
	mul.wide.u32 	%rd79, %r2730, 2;
	add.s64 	%rd69, %rd371, %rd79;
	// begin inline asm
	cp.async.cg.shared.global [%r127], [%rd69], 16;

	// end inline asm
	add.s64 	%rd70, %rd1, 24576;
	// begin inline asm
	{ .reg .u64 smem_ptr; cvta.to.shared.u64 smem_ptr, %rd70; cvt.u32.u64 %r129, smem_ptr; }

	// end inline asm
	mul.wide.u32 	%rd80, %r2732, 2;
	add.s64 	%rd71, %rd377, %rd80;
	// begin inline asm
	cp.async.cg.shared.global [%r129], [%rd71], 16;

	// end inline asm
	add.s64 	%rd72, %rd1, 28672;
	// begin inline asm
	{ .reg .u64 smem_ptr; cvta.to.shared.u64 smem_ptr, %rd72; cvt.u32.u64 %r131, smem_ptr; }

	// end inline asm
	mul.wide.u32 	%rd81, %r2731, 2;
	add.s64 	%rd73, %rd377, %rd81;
	// begin inline asm
	cp.async.cg.shared.global [%r131], [%rd73], 16;

	// end inline asm
	// begin inline asm
	cp.async.commit_group;

	// end inline asm
$L__BB0_4:
	mov.u32 	%r412, %tid.x;
	and.b32  	%r413, %r412, 6;
	mov.u32 	%r414, %tid.z;
	shl.b32 	%r415, %r414, 6;
	or.b32  	%r416, %r413, %r415;
	shr.u32 	%r417, %r412, 1;
	and.b32  	%r418, %r417, 504;
	add.s32 	%r419, %r416, %r418;
	shl.b32 	%r420, %r419, 5;
	shl.b32 	%r421, %r419, 2;
	and.b32  	%r422, %r421, 24;
	and.b32  	%r423, %r412, 8;
	shl.b32 	%r424, %r412, 5;
	and.b32  	%r425, %r424, 32;
	or.b32  	%r426, %r423, %r425;
	xor.b32  	%r427, %r422, %r426;
	or.b32  	%r428, %r420, %r427;
	mul.wide.u32 	%rd94, %r428, 2;
	mov.u32 	%r429, shared_storage;
	cvt.u64.u32 	%rd95, %r429;
	cvta.shared.u64 	%rd96, %rd95;
	add.s64 	%rd82, %rd96, %rd94;
	// begin inline asm
	{ .reg .u64 smem_ptr; cvta.to.shared.u64 smem_ptr, %rd82; cvt.u32.u64 %r148, smem_ptr; }

	// end inline asm
	// begin inline asm
	ldmatrix.sync.aligned.x4.m8n8.shared.b16 {%r149, %r150, %r151, %r152}, [%r148];

	// end inline asm
	add.s32 	%r430, %r419, 16;
	shl.b32 	%r431, %r430, 5;
	shl.b32 	%r432, %r430, 2;
	and.b32  	%r433, %r432, 24;
	xor.b32  	%r434, %r433, %r426;
	or.b32  	%r435, %r431, %r434;
	mul.wide.u32 	%rd97, %r435, 2;
	add.s64 	%rd83, %rd96, %rd97;
	// begin inline asm
	{ .reg .u64 smem_ptr; cvta.to.shared.u64 smem_ptr, %rd83; cvt.u32.u64 %r154, smem_ptr; }

	// end inline asm
	// begin inline asm
	ldmatrix.sync.aligned.x4.m8n8.shared.b16 {%r155, %r156, %r157, %r158}, [%r154];

	// end inline asm
	add.s32 	%r436, %r419, 32;
	shl.b32 	%r437, %r436, 5;
	shl.b32 	%r438, %r436, 2;
	and.b32  	%r439, %r438, 24;
	xor.b32  	%r440, %r439, %r426;
	or.b32  	%r441, %r437, %r440;
	mul.wide.u32 	%rd98, %r441, 2;
	add.s64 	%rd84, %rd96, %rd98;
	// begin inline asm
	{ .reg .u64 smem_ptr; cvta.to.shared.u64 smem_ptr, %rd84; cvt.u32.u64 %r160, smem_ptr; }

	// end inline asm
	// begin inline asm
	ldmatrix.sync.aligned.x4.m8n8.shared.b16 {%r161, %r162, %r163, %r164}, [%r160];

	// end inline asm
	add.s32 	%r442, %r419, 48;
	shl.b32 	%r443, %r442, 5;
	shl.b32 	%r444, %r442, 2;
	and.b32  	%r445, %r444, 24;
	xor.b32  	%r446, %r445, %r426;
	or.b32  	%r447, %r443, %r446;
	mul.wide.u32 	%rd99, %r447, 2;
	add.s64 	%rd85, %rd96, %rd99;
	// begin inline asm
	{ .reg .u64 smem_ptr; cvta.to.shared.u64 smem_ptr, %rd85; cvt.u32.u64 %r166, smem_ptr; }

	// end inline asm
	// begin inline asm
	ldmatrix.sync.aligned.x4.m8n8.shared.b16 {%r167, %r168, %r169, %r170}, [%r166];

	// end inline asm
	mov.u32 	%r448, %tid.y;
	shl.b32 	%r449, %r448, 5;
	or.b32  	%r450, %r413, %r449;
	add.s32 	%r451, %r450, %r418;
	shl.b32 	%r452, %r451, 5;
	shl.b32 	%r453, %r451, 2;
	and.b32  	%r454, %r453, 24;
	xor.b32  	%r455, %r454, %r426;
	or.b32  	%r456, %r452, %r455;
	mul.wide.u32 	%rd100, %r456, 2;
	add.s64 	%rd101, %rd96, 32768;
	add.s64 	%rd86, %rd101, %rd100;
	// begin inline asm
	{ .reg .u64 smem_ptr; cvta.to.shared.u64 smem_ptr, %rd86; cvt.u32.u64 %r172, smem_ptr; }

	// end inline asm
	// begin inline asm
	ldmatrix.sync.aligned.x4.m8n8.shared.b16 {%r173, %r174, %r175, %r176}, [%r172];

	// end inline asm
	add.s32 	%r457, %r451, 16;
	shl.b32 	%r458, %r457, 5;
	shl.b32 	%r459, %r457, 2;
	and.b32  	%r460, %r459, 24;
	xor.b32  	%r461, %r460, %r426;
	or.b32  	%r462, %r458, %r461;
	mul.wide.u32 	%rd102, %r462, 2;
	add.s64 	%rd87, %rd101, %rd102;
	// begin inline asm
	{ .reg .u64 smem_ptr; cvta.to.shared.u64 smem_ptr, %rd87; cvt.u32.u64 %r178, smem_ptr; }

	// end inline asm
	// begin inline asm
	ldmatrix.sync.aligned.x4.m8n8.shared.b16 {%r179, %r180, %r181, %r182}, [%r178];

	// end inline asm
	// begin inline asm
	mma.sync.aligned.m16n8k16.row.col.f32.f16.f16.f32 {%f579,  %f580,  %f581,  %f582},{%r149,  %r151,  %r150,  %r152},{%r173,  %r174},{%f2762, %f2761, %f2758, %f2757};

	// end inline asm
	// begin inline asm
	mma.sync.aligned.m16n8k16.row.col.f32.f16.f16.f32 {%f587,  %f588,  %f589,  %f590},{%r149,  %r151,  %r150,  %r152},{%r175,  %r176},{%f2760, %f2759, %f2756, %f2755};

	// end inline asm
	// begin inline asm
	mma.sync.aligned.m16n8k16.row.col.f32.f16.f16.f32 {%f595,  %f596,  %f597,  %f598},{%r155,  %r157,  %r156,  %r158},{%r173,  %r174},{%f2746, %f2745, %f2742, %f2741};

	// end inline asm
	// begin inline asm
	mma.sync.aligned.m16n8k16.row.col.f32.f16.f16.f32 {%f603,  %f604,  %f605,  %f606},{%r155,  %r157,  %r156,  %r158},{%r175,  %r176},{%f2744, %f2743, %f2740, %f2739};

	// end inline asm
	// begin inline asm
	mma.sync.aligned.m16n8k16.row.col.f32.f16.f16.f32 {%f611,  %f612,  %f613,  %f614},{%r161,  %r163,  %r162,  %r164},{%r173,  %r174},{%f2730, %f2729, %f2726, %f2725};

	// end inline asm
	// begin inline asm
	mma.sync.aligned.m16n8k16.row.col.f32.f16.f16.f32 {%f619,  %f620,  %f621,  %f622},{%r161,  %r163,  %r162,  %r164},{%r175,  %r176},{%f2728, %f2727, %f2724, %f2723};

	// end inline asm
	// begin inline asm
	mma.sync.aligned.m16n8k16.row.col.f32.f16.f16.f32 {%f627,  %f628,  %f629,  %f630},{%r167,  %r169,  %r168,  %r170},{%r173,  %r174},{%f2714, %f2713, %f2710, %f2709};

	// end inline asm
	// begin inline asm
	mma.sync.aligned.m16n8k16.row.col.f32.f16.f16.f32 {%f635,  %f636,  %f637,  %f638},{%r167,  %r169,  %r168,  %r170},{%r175,  %r176},{%f2712, %f2711, %f2708, %f2707};

	// end inline asm
	// begin inline asm
	mma.sync.aligned.m16n8k16.row.col.f32.f16.f16.f32 {%f643,  %f644,  %f645,  %f646},{%r149,  %r151,  %r150,  %r152},{%r179,  %r180},{%f2754, %f2753, %f2750, %f2749};

	// end inline asm
	// begin inline asm
	mma.sync.aligned.m16n8k16.row.col.f32.f16.f16.f32 {%f651,  %f652,  %f653,  %f654},{%r149,  %r151,  %r150,  %r152},{%r181,  %r182},{%f2752, %f2751, %f2748, %f2747};

	// end inline asm
	// begin inline asm
	mma.sync.aligned.m16n8k16.row.col.f32.f16.f16.f32 {%f659,  %f660,  %f661,  %f662},{%r155,  %r157,  %r156,  %r158},{%r179,  %r180},{%f2738, %f2737, %f2734, %f2733};

	// end inline asm
	// begin inline asm
	mma.sync.aligned.m16n8k16.row.col.f32.f16.f16.f32 {%f667,  %f668,  %f669,  %f670},{%r155,  %r157,  %r156,  %r158},{%r181,  %r182},{%f2736, %f2735, %f2732, %f2731};

	// end inline asm
	// begin inline asm
	mma.sync.aligned.m16n8k16.row.col.f32.f16.f16.f32 {%f675,  %f676,  %f677,  %f678},{%r161,  %r163,  %r162,  %r164},{%r179,  %r180},{%f2722, %f2721, %f2718, %f2717};

	// end inline asm
	// begin inline asm
	mma.sync.aligned.m16n8k16.row.col.f32.f16.f16.f32 {%f683,  %f684,  %f685,  %f686},{%r161,  %r163,  %r162,  %r164},{%r181,  %r182},{%f2720, %f2719, %f2716, %f2715};

	// end inline asm
	// begin inline asm
	mma.sync.aligned.m16n8k16.row.col.f32.f16.f16.f32 {%f691,  %f692,  %f693,  %f694},{%r167,  %r169,  %r168,  %r170},{%r179,  %r180},{%f2706, %f2705, %f2702, %f2701};

	// end inline asm
	// begin inline asm
	mma.sync.aligned.m16n8k16.row.col.f32.f16.f16.f32 {%f699,  %f700,  %f701,  %f702},{%r167,  %r169,  %r168,  %r170},{%r181,  %r182},{%f2704, %f2703, %f2700, %f2699};

	// end inline asm
	or.b32  	%r463, %r426, 16;
	xor.b32  	%r464, %r422, %r463;
	or.b32  	%r465, %r420, %r464;
	mul.wide.u32 	%rd103, %r465, 2;
	add.s64 	%rd88, %rd96, %rd103;
	// begin inline asm
	{ .reg .u64 smem_ptr; cvta.to.shared.u64 smem_ptr, %rd88; cvt.u32.u64 %r280, smem_ptr; }

	// end inline asm
	// begin inline asm
	ldmatrix.sync.aligned.x4.m8n8.shared.b16 {%r281, %r282, %r283, %r284}, [%r280];

	// end inline asm
	xor.b32  	%r466, %r433, %r463;
	or.b32  	%r467, %r431, %r466;
	mul.wide.u32 	%rd104, %r467, 2;
	add.s64 	%rd89, %rd96, %rd104;
	// begin inline asm
	{ .reg .u64 smem_ptr; cvta.to.shared.u64 smem_ptr, %rd89; cvt.u32.u64 %r286, smem_ptr; }

	// end inline asm
	// begin inline asm
	ldmatrix.sync.aligned.x4.m8n8.shared.b16 {%r287, %r288, %r289, %r290}, [%r286];

	// end inline asm
	xor.b32  	%r468, %r439, %r463;
	or.b32  	%r469, %r437, %r468;
	mul.wide.u32 	%rd105, %r469, 2;
	add.s64 	%rd90, %rd96, %rd105;
	// begin inline asm
	{ .reg .u64 smem_ptr; cvta.to.shared.u64 smem_ptr, %rd90; cvt.u32.u64 %r292, smem_ptr; }

	// end inline asm
	// begin inline asm
	ldmatrix.sync.aligned.x4.m8n8.shared.b16 {%r293, %r294, %r295, %r296}, [%r292];

	// end inline asm
	xor.b32  	%r470, %r445, %r463;
	or.b32  	%r471, %r443, %r470;
	mul.wide.u32 	%rd106, %r471, 2;
	add.s64 	%rd91, %rd96, %rd106;
	// begin inline asm
	{ .reg .u64 smem_ptr; cvta.to.shared.u64 smem_ptr, %rd91; cvt.u32.u64 %r298, smem_ptr; }

	// end inline asm
	// begin inline asm
	ldmatrix.sync.aligned.x4.m8n8.shared.b16 {%r299, %r300, %r301, %r302}, [%r298];

	// end inline asm
	xor.b32  	%r472, %r454, %r463;
	or.b32  	%r473, %r452, %r472;
	mul.wide.u32 	%rd107, %r473, 2;
	add.s64 	%rd92, %rd101, %rd107;
	// begin inline asm
	{ .reg .u64 smem_ptr; cvta.to.shared.u64 smem_ptr, %rd92; cvt.u32.u64 %r304, smem_ptr; }

	// end inline asm
	// begin inline asm
	ldmatrix.sync.aligned.x4.m8n8.shared.b16 {%r305, %r306, %r307, %r308}, [%r304];

	// end inline asm
	xor.b32  	%r474, %r460, %r463;
	or.b32  	%r475, %r458, %r474;
	mul.wide.u32 	%rd108, %r475, 2;
	add.s64 	%rd93, %rd101, %rd108;
	// begin inline asm
	{ .reg .u64 smem_ptr; cvta.to.shared.u64 smem_ptr, %rd93; cvt.u32.u64 %r310, smem_ptr; }

	// end inline asm
	// begin inline asm
	ldmatrix.sync.aligned.x4.m8n8.shared.b16 {%r311, %r312, %r313, %r314}, [%r310];

	// end inline asm
	// begin inline asm
	mma.sync.aligned.m16n8k16.row.col.f32.f16.f16.f32 {%f707,  %f708,  %f709,  %f710},{%r281,  %r283,  %r282,  %r284},{%r305,  %r306},{%f579, %f580, %f581, %f582};

	// end inline asm
	// begin inline asm
	mma.sync.aligned.m16n8k16.row.col.f32.f16.f16.f32 {%f715,  %f716,  %f717,  %f718},{%r281,  %r283,  %r282,  %r284},{%r307,  %r308},{%f587, %f588, %f589, %f590};

	// end inline asm
	// begin inline asm
	mma.sync.aligned.m16n8k16.row.col.f32.f16.f16.f32 {%f723,  %f724,  %f725,  %f726},{%r287,  %r289,  %r288,  %r290},{%r305,  %r306},{%f595, %f596, %f597, %f598};

	// end inline asm
	// begin inline asm
	mma.sync.aligned.m16n8k16.row.col.f32.f16.f16.f32 {%f731,  %f732,  %f733,  %f734},{%r287,  %r289,  %r288,  %r290},{%r307,  %r308},{%f603, %f604, %f605, %f606};

	// end inline asm
	// begin inline asm
	mma.sync.aligned.m16n8k16.row.col.f32.f16.f16.f32 {%f739,  %f740,  %f741,  %f742},{%r293,  %r295,  %r294,  %r296},{%r305,  %r306},{%f611, %f612, %f613, %f614};

	// end inline asm
	// begin inline asm
	mma.sync.aligned.m16n8k16.row.col.f32.f16.f16.f32 {%f747,  %f748,  %f749,  %f750},{%r293,  %r295,  %r294,  %r296},{%r307,  %r308},{%f619, %f620, %f621, %f622};

	// end inline asm
	// begin inline asm
	mma.sync.aligned.m16n8k16.row.col.f32.f16.f16.f32 {%f755,  %f756,  %f757,  %f758},{%r299,  %r301,  %r300,  %r302},{%r305,  %r306},{%f627, %f628, %f629, %f630};

	// end inline asm
	// begin inline asm
	mma.sync.aligned.m16n8k16.row.col.f32.f16.f16.f32 {%f763,  %f764,  %f765,  %f766},{%r299,  %r301,  %r300,  %r302},{%r307,  %r308},{%f635, %f636, %f637, %f638};

	// end inline asm
	// begin inline asm
	mma.sync.aligned.m16n8k16.row.col.f32.f16.f16.f32 {%f771,  %f772,  %f773,  %f774},{%r281,  %r283,  %r282,  %r284},{%r311,  %r312},{%f643, %f644, %f645, %f646};

	// end inline asm
	// begin inline asm
	mma.sync.aligned.m16n8k16.row.col.f32.f16.f16.f32 {%f779,  %f780,  %f781,  %f782},{%r281,  %r283,  %r282,  %r284},{%r313,  %r314},{%f651, %f652, %f653, %f654};

	// end inline asm
	// begin inline asm
	mma.sync.aligned.m16n8k16.row.col.f32.f16.f16.f32 {%f787,  %f788,  %f789,  %f790},{%r287,  %r289,  %r288,  %r290},{%r311,  %r312},{%f659, %f660, %f661, %f662};

	// end inline asm
	// begin inline asm
	mma.sync.aligned.m16n8k16.row.col.f32.f16.f16.f32 {%f795,  %f796,  %f797,  %f798},{%r287,  %r289,  %r288,  %r290},{%r313,  %r314},{%f667, %f668, %f669, %f670};

	// end inline asm
	// begin inline asm
	mma.sync.aligned.m16n8k16.row.col.f32.f16.f16.f32 {%f803,  %f804,  %f805,  %f806},{%r293,  %r295,  %r294,  %r296},{%r311,  %r312},{%f675, %f676, %f677, %f678};

	// end inline asm
	// begin inline asm
	mma.sync.aligned.m16n8k16.row.col.f32.f16.f16.f32 {%f811,  %f812,  %f813,  %f814},{%r293,  %r295,  %r294,  %r296},{%r313,  %r314},{%f683, %f684, %f685, %f686};

	// end inline asm
	// begin inline asm
	mma.sync.aligned.m16n8k16.row.col.f32.f16.f16.f32 {%f819,  %f820,  %f821,  %f822},{%r299,  %r301,  %r300,  %r302},{%r311,  %r312},{%f691, %f692, %f693, %f694};

	// end inline asm
	// begin inline asm
	mma.sync.aligned.m16n8k16.row.col.f32.f16.f16.f32 {%f827,  %f828,  %f829,  %f830},{%r299,  %r301,  %r300,  %r302},{%r313,  %r314},{%f699, %f700, %f701, %f702};

	// end inline asm
	// begin inline asm
	cp.async.wait_group 2;

	// end inline asm
	bar.sync 	0;
	add.s32 	%r476, %r2733, 1;
	setp.ge.s32 	%p3, %r476, %r15;
	@%p3 bra 	$L__BB0_6;
	ld.param.u64 	%rd378, [_Z6matmulP6__halfS0_S0_iiiff_param_1];
	ld.param.u64 	%rd372, [_Z6matmulP6__halfS0_S0_iiiff_param_0];
	add.s32 	%r481, %r2729, 32;
	mul.wide.u32 	%rd113, %r481, 2;
	add.s64 	%rd109, %rd372, %rd113;
	// begin inline asm
	cp.async.cg.shared.global [%r61], [%rd109], 16;

	// end inline asm
	add.s32 	%r482, %r2730, 32;
	mul.wide.u32 	%rd114, %r482, 2;
	add.s64 	%rd110, %rd372, %rd114;
	// begin inline asm
	cp.async.cg.shared.global [%r63], [%rd110], 16;

	// end inline asm
	add.s32 	%r483, %r2732, 32;
	mul.wide.u32 	%rd115, %r483, 2;
	add.s64 	%rd111, %rd378, %rd115;
	// begin inline asm
	cp.async.cg.shared.global [%r65], [%rd111], 16;

	// end inline asm
	add.s32 	%r484, %r2731, 32;
	mul.wide.u32 	%rd116, %r484, 2;
	add.s64 	%rd112, %rd378, %rd116;
	// begin inline asm
	cp.async.cg.shared.global [%r67], [%rd112], 16;

	// end inline asm
	// begin inline asm
	cp.async.commit_group;

	// end inline asm
$L__BB0_6:
	mov.u32 	%r749, %tid.x;
	and.b32  	%r750, %r749, 6;
	mov.u32 	%r751, %tid.z;
	shl.b32 	%r752, %r751, 6;
	or.b32  	%r753, %r750, %r752;
	shr.u32 	%r754, %r749, 1;
	and.b32  	%r755, %r754, 504;
	add.s32 	%r756, %r753, %r755;
	shl.b32 	%r757, %r756, 5;
	shl.b32 	%r758, %r756, 2;
	and.b32  	%r759, %r758, 24;
	and.b32  	%r760, %r749, 8;
	shl.b32 	%r761, %r749, 5;
	and.b32  	%r762, %r761, 32;
	or.b32  	%r763, %r760, %r762;
	xor.b32  	%r764, %r759, %r763;
	or.b32  	%r765, %r757, %r764;
	mul.wide.u32 	%rd129, %r765, 2;
	mov.u32 	%r766, shared_storage;
	cvt.u64.u32 	%rd130, %r766;
	cvta.shared.u64 	%rd131, %rd130;
	add.s64 	%rd132, %rd131, %rd129;
	add.s64 	%rd117, %rd132, 8192;
	// begin inline asm
	{ .reg .u64 smem_ptr; cvta.to.shared.u64 smem_ptr, %rd117; cvt.u32.u64 %r485, smem_ptr; }

	// end inline asm
	// begin inline asm
	ldmatrix.sync.aligned.x4.m8n8.shared.b16 {%r486, %r487, %r488, %r489}, [%r485];

	// end inline asm
	add.s32 	%r767, %r756, 16;
	shl.b32 	%r768, %r767, 5;
	shl.b32 	%r769, %r767, 2;
	and.b32  	%r770, %r769, 24;
	xor.b32  	%r771, %r770, %r763;
	or.b32  	%r772, %r768, %r771;
	mul.wide.u32 	%rd133, %r772, 2;
	add.s64 	%rd134, %rd131, %rd133;
	add.s64 	%rd118, %rd134, 8192;
	// begin inline asm
	{ .reg .u64 smem_ptr; cvta.to.shared.u64 smem_ptr, %rd118; cvt.u32.u64 %r491, smem_ptr; }

	// end inline asm
	// begin inline asm
	ldmatrix.sync.aligned.x4.m8n8.shared.b16 {%r492, %r493, %r494, %r495}, [%r491];

	// end inline asm
	add.s32 	%r773, %r756, 32;
	shl.b32 	%r774, %r773, 5;
	shl.b32 	%r775, %r773, 2;
	and.b32  	%r776, %r775, 24;
	xor.b32  	%r777, %r776, %r763;
	or.b32  	%r778, %r774, %r777;
	mul.wide.u32 	%rd135, %r778, 2;
	add.s64 	%rd136, %rd131, %rd135;
	add.s64 	%rd119, %rd136, 8192;
	// begin inline asm
	{ .reg .u64 smem_ptr; cvta.to.shared.u64 smem_ptr, %rd119; cvt.u32.u64 %r497, smem_ptr; }

	// end inline asm
	// begin inline asm
	ldmatrix.sync.aligned.x4.m8n8.shared.b16 {%r498, %r499, %r500, %r501}, [%r497];

	// end inline asm
	add.s32 	%r779, %r756, 48;
	shl.b32 	%r780, %r779, 5;
	shl.b32 	%r781, %r779, 2;
	and.b32  	%r782, %r781, 24;
	xor.b32  	%r783, %r782, %r763;
	or.b32  	%r784, %r780, %r783;
	mul.wide.u32 	%rd137, %r784, 2;
	add.s64 	%rd138, %rd131, %rd137;
	add.s64 	%rd120, %rd138, 8192;
	// begin inline asm
	{ .reg .u64 smem_ptr; cvta.to.shared.u64 smem_ptr, %rd120; cvt.u32.u64 %r503, smem_ptr; }

	// end inline asm
	// begin inline asm
	ldmatrix.sync.aligned.x4.m8n8.shared.b16 {%r504, %r505, %r506, %r507}, [%r503];

	// end inline asm
	mov.u32 	%r785, %tid.y;
	shl.b32 	%r786, %r785, 5;
	or.b32  	%r787, %r750, %r786;
	add.s32 	%r788, %r787, %r755;
	shl.b32 	%r789, %r788, 5;
	shl.b32 	%r790, %r788, 2;
	and.b32  	%r791, %r790, 24;
	xor.b32  	%r792, %r791, %r763;
	or.b32  	%r793, %r789, %r792;
	mul.wide.u32 	%rd139, %r793, 2;
	add.s64 	%rd140, %rd131, 32768;
	add.s64 	%rd141, %rd140, %rd139;
	add.s64 	%rd121, %rd141, 8192;
	// begin inline asm
	{ .reg .u64 smem_ptr; cvta.to.shared.u64 smem_ptr, %rd121; cvt.u32.u64 %r509, smem_ptr; }

	// end inline asm
	// begin inline asm
	ldmatrix.sync.aligned.x4.m8n8.shared.b16 {%r510, %r511, %r512, %r513}, [%r509];

	// end inline asm
	add.s32 	%r794, %r788, 16;
	shl.b32 	%r795, %r794, 5;
	shl.b32 	%r796, %r794, 2;
	and.b32  	%r797, %r796, 24;
	xor.b32  	%r798, %r797, %r763;
	or.b32  	%r799, %r795, %r798;
	mul.wide.u32 	%rd142, %r799, 2;
	add.s64 	%rd143, %rd140, %rd142;
	add.s64 	%rd122, %rd143, 8192;
	// begin inline asm
	{ .reg .u64 smem_ptr; cvta.to.shared.u64 smem_ptr, %rd122; cvt.u32.u64 %r515, smem_ptr; }

	// end inline asm
	// begin inline asm
	ldmatrix.sync.aligned.x4.m8n8.shared.b16 {%r516, %r517, %r518, %r519}, [%r515];

	// end inline asm
	// begin inline asm
	mma.sync.aligned.m16n8k16.row.col.f32.f16.f16.f32 {%f835,  %f836,  %f837,  %f838},{%r486,  %r488,  %r487,  %r489},{%r510,  %r511},{%f707, %f708, %f709, %f710};

	// end inline asm
	// begin inline asm
	mma.sync.aligned.m16n8k16.row.col.f32.f16.f16.f32 {%f843,  %f844,  %f845,  %f846},{%r486,  %r488,  %r487,  %r489},{%r512,  %r513},{%f715, %f716, %f717, %f718};

	// end inline asm
	// begin inline asm
	mma.sync.aligned.m16n8k16.row.col.f32.f16.f16.f32 {%f851,  %f852,  %f853,  %f854},{%r492,  %r494,  %r493,  %r495},{%r510,  %r511},{%f723, %f724, %f725, %f726};

	// end inline asm
	// begin inline asm
	mma.sync.aligned.m16n8k16.row.col.f32.f16.f16.f32 {%f859,  %f860,  %f861,  %f862},{%r492,  %r494,  %r493,  %r495},{%r512,  %r513},{%f731, %f732, %f733, %f734};

	// end inline asm
	// begin inline asm
	mma.sync.aligned.m16n8k16.row.col.f32.f16.f16.f32 {%f867,  %f868,  %f869,  %f870},{%r498,  %r500,  %r499,  %r501},{%r510,  %r511},{%f739, %f740, %f741, %f742};

	// end inline asm
	// begin inline asm
	mma.sync.aligned.m16n8k16.row.col.f32.f16.f16.f32 {%f875,  %f876,  %f877,  %f878},{%r498,  %r500,  %r499,  %r501},{%r512,  %r513},{%f747, %f748, %f749, %f750};

	// end inline asm
	// begin inline asm
	mma.sync.aligned.m16n8k16.row.col.f32.f16.f16.f32 {%f883,  %f884,  %f885,  %f886},{%r504,  %r506,  %r505,  %r507},{%r510,  %r511},{%f755, %f756, %f757, %f758};

	// end inline asm
	// begin inline asm
	mma.sync.aligned.m16n8k16.row.col.f32.f16.f16.f32 {%f891,  %f892,  %f893,  %f894},{%r504,  %r506,  %r505,  %r507},{%r512,  %r513},{%f763, %f764, %f765, %f766};

	// end inline asm
	// begin inline asm
	mma.sync.aligned.m16n8k16.row.col.f32.f16.f16.f32 {%f899,  %f900,  %f901,  %f902},{%r486,  %r488,  %r487,  %r489},{%r516,  %r517},{%f771, %f772, %f773, %f774};

	// end inline asm
	// begin inline asm
	mma.sync.aligned.m16n8k16.row.col.f32.f16.f16.f32 {%f907,  %f908,  %f909,  %f910},{%r486,  %r488,  %r487,  %r489},{%r518,  %r519},{%f779, %f780, %f781, %f782};

	// end inline asm
	// begin inline asm
	mma.sync.aligned.m16n8k16.row.col.f32.f16.f16.f32 {%f915,  %f916,  %f917,  %f918},{%r492,  %r494,  %r493,  %r495},{%r516,  %r517},{%f787, %f788, %f789, %f790};

	// end inline asm
	// begin inline asm
	mma.sync.aligned.m16n8k16.row.col.f32.f16.f16.f32 {%f923,  %f924,  %f925,  %f926},{%r492,  %r494,  %r493,  %r495},{%r518,  %r519},{%f795, %f796, %f797, %f798};

	// end inline asm
	// begin inline asm
	mma.sync.aligned.m16n8k16.row.col.f32.f16.f16.f32 {%f931,  %f932,  %f933,  %f934},{%r498,  %r500,  %r499,  %r501},{%r516,  %r517},{%f803, %f804, %f805, %f806};

	// end inline asm
	// begin inline asm
	mma.sync.aligned.m16n8k16.row.col.f32.f16.f16.f32 {%f939,  %f940,  %f941,  %f942},{%r498,  %r500,  %r499,  %r501},{%r518,  %r519},{%f811, %f812, %f813, %f814};

	// end inline asm
	// begin inline asm
	mma.sync.aligned.m16n8k16.row.col.f32.f16.f16.f32 {%f947,  %f948,  %f949,  %f950},{%r504,  %r506,  %r505,  %r507},{%r516,  %r517},{%f819, %f820, %f821, %f822};

	// end inline asm
	// begin inline asm
	mma.sync.aligned.m16n8k16.row.col.f32.f16.f16.f32 {%f955,  %f956,  %f957,  %f958},{%r504,  %r506,  %r505,  %r507},{%r518,  %r519},{%f827, %f828, %f829, %f830};

	// end inline asm
	or.b32  	%r800, %r763, 16;
	xor.b32  	%r801, %r759, %r800;
	or.b32  	%r802, %r757, %r801;
	mul.wide.u32 	%rd144, %r802, 2;
	add.s64 	%rd145, %rd131, %rd144;
	add.s64 	%rd123, %rd145, 8192;
	// begin inline asm
	{ .reg .u64 smem_ptr; cvta.to.shared.u64 smem_ptr, %rd123; cvt.u32.u64 %r617, smem_ptr; }

	// end inline asm
	// begin inline asm
	ldmatrix.sync.aligned.x4.m8n8.shared.b16 {%r618, %r619, %r620, %r621}, [%r617];

	// end inline asm
	xor.b32  	%r803, %r770, %r800;
	or.b32  	%r804, %r768, %r803;
	mul.wide.u32 	%rd146, %r804, 2;
	add.s64 	%rd147, %rd131, %rd146;
	add.s64 	%rd124, %rd147, 8192;
	// begin inline asm
	{ .reg .u64 smem_ptr; cvta.to.shared.u64 smem_ptr, %rd124; cvt.u32.u64 %r623, smem_ptr; }

	// end inline asm
	// begin inline asm
	ldmatrix.sync.aligned.x4.m8n8.shared.b16 {%r624, %r625, %r626, %r627}, [%r623];

	// end inline asm
	xor.b32  	%r805, %r776, %r800;
	or.b32  	%r806, %r774, %r805;
	mul.wide.u32 	%rd148, %r806, 2;
	add.s64 	%rd149, %rd131, %rd148;
	add.s64 	%rd125, %rd149, 8192;
	// begin inline asm
	{ .reg .u64 smem_ptr; cvta.to.shared.u64 smem_ptr, %rd125; cvt.u32.u64 %r629, smem_ptr; }

	// end inline asm
	// begin inline asm
	ldmatrix.sync.aligned.x4.m8n8.shared.b16 {%r630, %r631, %r632, %r633}, [%r629];

	// end inline asm
	xor.b32  	%r807, %r782, %r800;
	or.b32  	%r808, %r780, %r807;
	mul.wide.u32 	%rd150, %r808, 2;
	add.s64 	%rd151, %rd131, %rd150;
	add.s64 	%rd126, %rd151, 8192;
	// begin inline asm
	{ .reg .u64 smem_ptr; cvta.to.shared.u64 smem_ptr, %rd126; cvt.u32.u64 %r635, smem_ptr; }

	// end inline asm
	// begin inline asm
	ldmatrix.sync.aligned.x4.m8n8.shared.b16 {%r636, %r637, %r638, %r639}, [%r635];

	// end inline asm
	xor.b32  	%r809, %r791, %r800;
	or.b32  	%r810, %r789, %r809;
	mul.wide.u32 	%rd152, %r810, 2;
	add.s64 	%rd153, %rd140, %rd152;
	add.s64 	%rd127, %rd153, 8192;
	// begin inline asm
	{ .reg .u64 smem_ptr; cvta.to.shared.u64 smem_ptr, %rd127; cvt.u32.u64 %r641, smem_ptr; }

	// end inline asm
	// begin inline asm
	ldmatrix.sync.aligned.x4.m8n8.shared.b16 {%r642, %r643, %r644, %r645}, [%r641];

	// end inline asm
	xor.b32  	%r811, %r797, %r800;
	or.b32  	%r812, %r795, %r811;
	mul.wide.u32 	%rd154, %r812, 2;
	add.s64 	%rd155, %rd140, %rd154;
	add.s64 	%rd128, %rd155, 8192;
	// begin inline asm
	{ .reg .u64 smem_ptr; cvta.to.shared.u64 smem_ptr, %rd128; cvt.u32.u64 %r647, smem_ptr; }

	// end inline asm
	// begin inline asm
	ldmatrix.sync.aligned.x4.m8n8.shared.b16 {%r648, %r649, %r650, %r651}, [%r647];

	// end inline asm
	// begin inline asm
	mma.sync.aligned.m16n8k16.row.col.f32.f16.f16.f32 {%f963,  %f964,  %f965,  %f966},{%r618,  %r620,  %r619,  %r621},{%r642,  %r643},{%f835, %f836, %f837, %f838};

	// end inline asm
	// begin inline asm
	mma.sync.aligned.m16n8k16.row.col.f32.f16.f16.f32 {%f971,  %f972,  %f973,  %f974},{%r618,  %r620,  %r619,  %r621},{%r644,  %r645},{%f843, %f844, %f845, %f846};

	// end inline asm
	// begin inline asm
	mma.sync.aligned.m16n8k16.row.col.f32.f16.f16.f32 {%f979,  %f980,  %f981,  %f982},{%r624,  %r626,  %r625,  %r627},{%r642,  %r643},{%f851, %f852, %f853, %f854};

	// end inline asm
	// begin inline asm
	mma.sync.aligned.m16n8k16.row.col.f32.f16.f16.f32 {%f987,  %f988,  %f989,  %f990},{%r624,  %r626,  %r625,  %r627},{%r644,  %r645},{%f859, %f860, %f861, %f862};

	// end inline asm
	// begin inline asm
	mma.sync.aligned.m16n8k16.row.col.f32.f16.f16.f32 {%f995,  %f996,  %f997,  %f998},{%r630,  %r632,  %r631,  %r633},{%r642,  %r643},{%f867, %f868, %f869, %f870};

	// end inline asm
	// begin inline asm
	mma.sync.aligned.m16n8k16.row.col.f32.f16.f16.f32 {%f1003,  %f1004,  %f1005,  %f1006},{%r630,  %r632,  %r631,  %r633},{%r644,  %r645},{%f875, %f876, %f877, %f878};

	// end inline asm
	// begin inline asm
	mma.sync.aligned.m16n8k16.row.col.f32.f16.f16.f32 {%f1011,  %f1012,  %f1013,  %f1014},{%r636,  %r638,  %r637,  %r639},{%r642,  %r643},{%f883, %f884, %f885, %f886};

	// end inline asm
	// begin inline asm
	mma.sync.aligned.m16n8k16.row.col.f32.f16.f16.f32 {%f1019,  %f1020,  %f1021,  %f1022},{%r636,  %r638,  %r637,  %r639},{%r644,  %r645},{%f891, %f892, %f893, %f894};

	// end inline asm
	// begin inline asm
	mma.sync.aligned.m16n8k16.row.col.f32.f16.f16.f32 {%f1027,  %f1028,  %f1029,  %f1030},{%r618,  %r620,  %r619,  %r621},{%r648,  %r649},{%f899, %f900, %f901, %f902};

	// end inline asm
	// begin inline asm
	mma.sync.aligned.m16n8k16.row.col.f32.f16.f16.f32 {%f1035,  %f1036,  %f1037,  %f1038},{%r618,  %r620,  %r619,  %r621},{%r650,  %r651},{%f907, %f908, %f909, %f910};

	// end inline asm
	// begin inline asm
	mma.sync.aligned.m16n8k16.row.col.f32.f16.f16.f32 {%f1043,  %f1044,  %f1045,  %f1046},{%r624,  %r626,  %r625,  %r627},{%r648,  %r649},{%f915, %f916, %f917, %f918};

	// end inline asm
	// begin inline asm
	mma.sync.aligned.m16n8k16.row.col.f32.f16.f16.f32 {%f1051,  %f1052,  %f1053,  %f1054},{%r624,  %r626,  %r625,  %r627},{%r650,  %r651},{%f923, %f924, %f925, %f926};

	// end inline asm
	// begin inline asm
	mma.sync.aligned.m16n8k16.row.col.f32.f16.f16.f32 {%f1059,  %f1060,  %f1061,  %f1062},{%r630,  %r632,  %r631,  %r633},{%r648,  %r649},{%f931, %f932, %f933, %f934};

	// end inline asm
	// begin inline asm
	mma.sync.aligned.m16n8k16.row.col.f32.f16.f16.f32 {%f1067,  %f1068,  %f1069,  %f1070},{%r630,  %r632,  %r631,  %r633},{%r650,  %r651},{%f939, %f940, %f941, %f942};

	// end inline asm
	// begin inline asm
	mma.sync.aligned.m16n8k16.row.col.f32.f16.f16.f32 {%f1075,  %f1076,  %f1077,  %f1078},{%r636,  %r638,  %r637,  %r639},{%r648,  %r649},{%f947, %f948, %f949, %f950};

	// end inline asm
	// begin inline asm
	mma.sync.aligned.m16n8k16.row.col.f32.f16.f16.f32 {%f1083,  %f1084,  %f1085,  %f1086},{%r636,  %r638,  %r637,  %r639},{%r650,  %r651},{%f955, %f956, %f957, %f958};

	// end inline asm
	// begin inline asm
	cp.async.wait_group 2;

	// end inline asm
	bar.sync 	0;
	add.s32 	%r813, %r2733, 2;
	setp.ge.s32 	%p4, %r813, %r15;
	@%p4 bra 	$L__BB0_8;
	ld.param.u64 	%rd379, [_Z6matmulP6__halfS0_S0_iiiff_param_1];
	ld.param.u64 	%rd373, [_Z6matmulP6__halfS0_S0_iiiff_param_0];
	add.s32 	%r818, %r2729, 64;
	mul.wide.u32 	%rd160, %r818, 2;
	add.s64 	%rd156, %rd373, %rd160;
	// begin inline asm
	cp.async.cg.shared.global [%r69], [%rd156], 16;

	// end inline asm
	add.s32 	%r819, %r2730, 64;
	mul.wide.u32 	%rd161, %r819, 2;
	add.s64 	%rd157, %rd373, %rd161;
	// begin inline asm
	cp.async.cg.shared.global [%r71], [%rd157], 16;

	// end inline asm
	add.s32 	%r820, %r2732, 64;
	mul.wide.u32 	%rd162, %r820, 2;
	add.s64 	%rd158, %rd379, %rd162;
	// begin inline asm
	cp.async.cg.shared.global [%r73], [%rd158], 16;

	// end inline asm
	add.s32 	%r821, %r2731, 64;
	mul.wide.u32 	%rd163, %r821, 2;
	add.s64 	%rd159, %rd379, %rd163;
	// begin inline asm
	cp.async.cg.shared.global [%r75], [%rd159], 16;

	// end inline asm
	// begin inline asm
	cp.async.commit_group;

	// end inline asm
$L__BB0_8:
	mov.u32 	%r1086, %tid.x;
	and.b32  	%r1087, %r1086, 6;
	mov.u32 	%r1088, %tid.z;
	shl.b32 	%r1089, %r1088, 6;
	or.b32  	%r1090, %r1087, %r1089;
	shr.u32 	%r1091, %r1086, 1;
	and.b32  	%r1092, %r1091, 504;
	add.s32 	%r1093, %r1090, %r1092;
	shl.b32 	%r1094, %r1093, 5;
	shl.b32 	%r1095, %r1093, 2;
	and.b32  	%r1096, %r1095, 24;
	and.b32  	%r1097, %r1086, 8;
	shl.b32 	%r1098, %r1086, 5;
	and.b32  	%r1099, %r1098, 32;
	or.b32  	%r1100, %r1097, %r1099;
	xor.b32  	%r1101, %r1096, %r1100;
	or.b32  	%r1102, %r1094, %r1101;
	mul.wide.u32 	%rd176, %r1102, 2;
	mov.u32 	%r1103, shared_storage;
	cvt.u64.u32 	%rd177, %r1103;
	cvta.shared.u64 	%rd178, %rd177;
	add.s64 	%rd179, %rd178, %rd176;
	add.s64 	%rd164, %rd179, 16384;
	// begin inline asm
	{ .reg .u64 smem_ptr; cvta.to.shared.u64 smem_ptr, %rd164; cvt.u32.u64 %r822, smem_ptr; }

	// end inline asm
	// begin inline asm
	ldmatrix.sync.aligned.x4.m8n8.shared.b16 {%r823, %r824, %r825, %r826}, [%r822];

	// end inline asm
	add.s32 	%r1104, %r1093, 16;
	shl.b32 	%r1105, %r1104, 5;
	shl.b32 	%r1106, %r1104, 2;
	and.b32  	%r1107, %r1106, 24;
	xor.b32  	%r1108, %r1107, %r1100;
	or.b32  	%r1109, %r1105, %r1108;
	mul.wide.u32 	%rd180, %r1109, 2;
	add.s64 	%rd181, %rd178, %rd180;
	add.s64 	%rd165, %rd181, 16384;
	// begin inline asm
	{ .reg .u64 smem_ptr; cvta.to.shared.u64 smem_ptr, %rd165; cvt.u32.u64 %r828, smem_ptr; }

	// end inline asm
	// begin inline asm
	ldmatrix.sync.aligned.x4.m8n8.shared.b16 {%r829, %r830, %r831, %r832}, [%r828];

	// end inline asm
	add.s32 	%r1110, %r1093, 32;
	shl.b32 	%r1111, %r1110, 5;
	shl.b32 	%r1112, %r1110, 2;
	and.b32  	%r1113, %r1112, 24;
	xor.b32  	%r1114, %r1113, %r1100;
	or.b32  	%r1115, %r1111, %r1114;
	mul.wide.u32 	%rd182, %r1115, 2;
	add.s64 	%rd183, %rd178, %rd182;
	add.s64 	%rd166, %rd183, 16384;
	// begin inline asm
	{ .reg .u64 smem_ptr; cvta.to.shared.u64 smem_ptr, %rd166; cvt.u32.u64 %r834, smem_ptr; }

	// end inline asm
	// begin inline asm
	ldmatrix.sync.aligned.x4.m8n8.shared.b16 {%r835, %r836, %r837, %r838}, [%r834];

	// end inline asm
	add.s32 	%r1116, %r1093, 48;
	shl.b32 	%r1117, %r1116, 5;
	shl.b32 	%r1118, %r1116, 2;
	and.b32  	%r1119, %r1118, 24;
	xor.b32  	%r1120, %r1119, %r1100;
	or.b32  	%r1121, %r1117, %r1120;
	mul.wide.u32 	%rd184, %r1121, 2;
	add.s64 	%rd185, %rd178, %rd184;
	add.s64 	%rd167, %rd185, 16384;
	// begin inline asm
	{ .reg .u64 smem_ptr; cvta.to.shared.u64 smem_ptr, %rd167; cvt.u32.u64 %r840, smem_ptr; }

	// end inline asm
	// begin inline asm
	ldmatrix.sync.aligned.x4.m8n8.shared.b16 {%r841, %r842, %r843, %r844}, [%r840];

	// end inline asm
	mov.u32 	%r1122, %tid.y;
	shl.b32 	%r1123, %r1122, 5;
	or.b32  	%r1124, %r1087, %r1123;
	add.s32 	%r1125, %r1124, %r1092;
	shl.b32 	%r1126, %r1125, 5;
	shl.b32 	%r1127, %r1125, 2;
	and.b32  	%r1128, %r1127, 24;
	xor.b32  	%r1129, %r1128, %r1100;
	or.b32  	%r1130, %r1126, %r1129;
	mul.wide.u32 	%rd186, %r1130, 2;
	add.s64 	%rd187, %rd178, 32768;
	add.s64 	%rd188, %rd187, %rd186;
	add.s64 	%rd168, %rd188, 16384;
	// begin inline asm
	{ .reg .u64 smem_ptr; cvta.to.shared.u64 smem_ptr, %rd168; cvt.u32.u64 %r846, smem_ptr; }

	// end inline asm
	// begin inline asm
	ldmatrix.sync.aligned.x4.m8n8.shared.b16 {%r847, %r848, %r849, %r850}, [%r846];

	// end inline asm
	add.s32 	%r1131, %r1125, 16;
	shl.b32 	%r1132, %r1131, 5;
	shl.b32 	%r1133, %r1131, 2;
	and.b32  	%r1134, %r1133, 24;
	xor.b32  	%r1135, %r1134, %r1100;
	or.b32  	%r1136, %r1132, %r1135;
	mul.wide.u32 	%rd189, %r1136, 2;
	add.s64 	%rd190, %rd187, %rd189;
	add.s64 	%rd169, %rd190, 16384;
	// begin inline asm
	{ .reg .u64 smem_ptr; cvta.to.shared.u64 smem_ptr, %rd169; cvt.u32.u64 %r852, smem_ptr; }

	// end inline asm
	// begin inline asm
	ldmatrix.sync.aligned.x4.m8n8.shared.b16 {%r853, %r854, %r855, %r856}, [%r852];

	// end inline asm
	// begin inline asm
	mma.sync.aligned.m16n8k16.row.col.f32.f16.f16.f32 {%f1091,  %f1092,  %f1093,  %f1094},{%r823,  %r825,  %r824,  %r826},{%r847,  %r848},{%f963, %f964, %f965, %f966};

	// end inline asm
	// begin inline asm
	mma.sync.aligned.m16n8k16.row.col.f32.f16.f16.f32 {%f1099,  %f1100,  %f1101,  %f1102},{%r823,  %r825,  %r824,  %r826},{%r849,  %r850},{%f971, %f972, %f973, %f974};

	// end inline asm
	// begin inline asm
	mma.sync.aligned.m16n8k16.row.col.f32.f16.f16.f32 {%f1107,  %f1108,  %f1109,  %f1110},{%r829,  %r831,  %r830,  %r832},{%r847,  %r848},{%f979, %f980, %f981, %f982};

	// end inline asm
	// begin inline asm
	mma.sync.aligned.m16n8k16.row.col.f32.f16.f16.f32 {%f1115,  %f1116,  %f1117,  %f1118},{%r829,  %r831,  %r830,  %r832},{%r849,  %r850},{%f987, %f988, %f989, %f990};

	// end inline asm
	// begin inline asm
	mma.sync.aligned.m16n8k16.row.col.f32.f16.f16.f32 {%f1123,  %f1124,  %f1125,  %f1126},{%r835,  %r837,  %r836,  %r838},{%r847,  %r848},{%f995, %f996, %f997, %f998};

	// end inline asm
	// begin inline asm
	mma.sync.aligned.m16n8k16.row.col.f32.f16.f16.f32 {%f1131,  %f1132,  %f1133,  %f1134},{%r835,  %r837,  %r836,  %r838},{%r849,  %r850},{%f1003, %f1004, %f1005, %f1006};

	// end inline asm
	// begin inline asm
	mma.sync.aligned.m16n8k16.row.col.f32.f16.f16.f32 {%f1139,  %f1140,  %f1141,  %f1142},{%r841,  %r843,  %r842,  %r844},{%r847,  %r848},{%f1011, %f1012, %f1013, %f1014};

	// end inline asm
	// begin inline asm
	mma.sync.aligned.m16n8k16.row.col.f32.f16.f16.f32 {%f1147,  %f1148,  %f1149,  %f1150},{%r841,  %r843,  %r842,  %r844},{%r849,  %r850},{%f1019, %f1020, %f1021, %f1022};

	// end inline asm
	// begin inline asm
	mma.sync.aligned.m16n8k16.row.col.f32.f16.f16.f32 {%f1155,  %f1156,  %f1157,  %f1158},{%r823,  %r825,  %r824,  %r826},{%r853,  %r854},{%f1027, %f1028, %f1029, %f1030};

	// end inline asm
	// begin inline asm
	mma.sync.aligned.m16n8k16.row.col.f32.f16.f16.f32 {%f1163,  %f1164,  %f1165,  %f1166},{%r823,  %r825,  %r824,  %r826},{%r855,  %r856},{%f1035, %f1036, %f1037, %f1038};

	// end inline asm
	// begin inline asm
	mma.sync.aligned.m16n8k16.row.col.f32.f16.f16.f32 {%f1171,  %f1172,  %f1173,  %f1174},{%r829,  %r831,  %r830,  %r832},{%r853,  %r854},{%f1043, %f1044, %f1045, %f1046};

	// end inline asm
	// begin inline asm
	mma.sync.aligned.m16n8k16.row.col.f32.f16.f16.f32 {%f1179,  %f1180,  %f1181,  %f1182},{%r829,  %r831,  %r830,  %r832},{%r855,  %r856},{%f1051, %f1052, %f1053, %f1054};

	// end inline asm
	// begin inline asm
	mma.sync.aligned.m16n8k16.row.col.f32.f16.f16.f32 {%f1187,  %f1188,  %f1189,  %f1190},{%r835,  %r837,  %r836,  %r838},{%r853,  %r854},{%f1059, %f1060, %f1061, %f1062};

	// end inline asm
	// begin inline asm
	mma.sync.aligned.m16n8k16.row.col.f32.f16.f16.f32 {%f1195,  %f1196,  %f1197,  %f1198},{%r835,  %r837,  %r836,  %r838},{%r855,  %r856},{%f1067, %f1068, %f1069, %f1070};

	// end inline asm
	// begin inline asm
	mma.sync.aligned.m16n8k16.row.col.f32.f16.f16.f32 {%f1203,  %f1204,  %f1205,  %f1206},{%r841,  %r843,  %r842,  %r844},{%r853,  %r854},{%f1075, %f1076, %f1077, %f1078};

	// end inline asm
	// begin inline asm
	mma.sync.aligned.m16n8k16.row.col.f32.f16.f16.f32 {%f1211,  %f1212,  %f1213,  %f1214},{%r841,  %r843,  %r842,  %r844},{%r855,  %r856},{%f1083, %f1084, %f1085, %f1086};

	// end inline asm
	or.b32  	%r1137, %r1100, 16;
	xor.b32  	%r1138, %r1096, %r1137;
	or.b32  	%r1139, %r1094, %r1138;
	mul.wide.u32 	%rd191, %r1139, 2;
	add.s64 	%rd192, %rd178, %rd191;
	add.s64 	%rd170, %rd192, 16384;
	// begin inline asm
	{ .reg .u64 smem_ptr; cvta.to.shared.u64 smem_ptr, %rd170; cvt.u32.u64 %r954, smem_ptr; }

	// end inline asm
	// begin inline asm
	ldmatrix.sync.aligned.x4.m8n8.shared.b16 {%r955, %r956, %r957, %r958}, [%r954];

	// end inline asm
	xor.b32  	%r1140, %r1107, %r1137;
	or.b32  	%r1141, %r1105, %r1140;
	mul.wide.u32 	%rd193, %r1141, 2;
	add.s64 	%rd194, %rd178, %rd193;
	add.s64 	%rd171, %rd194, 16384;
	// begin inline asm
	{ .reg .u64 smem_ptr; cvta.to.shared.u64 smem_ptr, %rd171; cvt.u32.u64 %r960, smem_ptr; }

	// end inline asm
	// begin inline asm
	ldmatrix.sync.aligned.x4.m8n8.shared.b16 {%r961, %r962, %r963, %r964}, [%r960];

	// end inline asm
	xor.b32  	%r1142, %r1113, %r1137;
	or.b32  	%r1143, %r1111, %r1142;
	mul.wide.u32 	%rd195, %r1143, 2;
	add.s64 	%rd196, %rd178, %rd195;
	add.s64 	%rd172, %rd196, 16384;
	// begin inline asm
	{ .reg .u64 smem_ptr; cvta.to.shared.u64 smem_ptr, %rd172; cvt.u32.u64 %r966, smem_ptr; }

	// end inline asm
	// begin inline asm
	ldmatrix.sync.aligned.x4.m8n8.shared.b16 {%r967, %r968, %r969, %r970}, [%r966];

	// end inline asm
	xor.b32  	%r1144, %r1119, %r1137;
	or.b32  	%r1145, %r1117, %r1144;
	mul.wide.u32 	%rd197, %r1145, 2;
	add.s64 	%rd198, %rd178, %rd197;
	add.s64 	%rd173, %rd198, 16384;
	// begin inline asm
	{ .reg .u64 smem_ptr; cvta.to.shared.u64 smem_ptr, %rd173; cvt.u32.u64 %r972, smem_ptr; }

	// end inline asm
	// begin inline asm
	ldmatrix.sync.aligned.x4.m8n8.shared.b16 {%r973, %r974, %r975, %r976}, [%r972];

	// end inline asm
	xor.b32  	%r1146, %r1128, %r1137;
	or.b32  	%r1147, %r1126, %r1146;
	mul.wide.u32 	%rd199, %r1147, 2;
	add.s64 	%rd200, %rd187, %rd199;
	add.s64 	%rd174, %rd200, 16384;
	// begin inline asm
	{ .reg .u64 smem_ptr; cvta.to.shared.u64 smem_ptr, %rd174; cvt.u32.u64 %r978, smem_ptr; }

	// end inline asm
	// begin inline asm
	ldmatrix.sync.aligned.x4.m8n8.shared.b16 {%r979, %r980, %r981, %r982}, [%r978];

	// end inline asm
	xor.b32  	%r1148, %r1134, %r1137;
	or.b32  	%r1149, %r1132, %r1148;
	mul.wide.u32 	%rd201, %r1149, 2;
	add.s64 	%rd202, %rd187, %rd201;
	add.s64 	%rd175, %rd202, 16384;
	// begin inline asm
	{ .reg .u64 smem_ptr; cvta.to.shared.u64 smem_ptr, %rd175; cvt.u32.u64 %r984, smem_ptr; }

	// end inline asm
	// begin inline asm
	ldmatrix.sync.aligned.x4.m8n8.shared.b16 {%r985, %r986, %r987, %r988}, [%r984];

	// end inline asm
	// begin inline asm
	mma.sync.aligned.m16n8k16.row.col.f32.f16.f16.f32 {%f1219,  %f1220,  %f1221,  %f1222},{%r955,  %r957,  %r956,  %r958},{%r979,  %r980},{%f1091, %f1092, %f1093, %f1094};

	// end inline asm
	// begin inline asm
	mma.sync.aligned.m16n8k16.row.col.f32.f16.f16.f32 {%f1227,  %f1228,  %f1229,  %f1230},{%r955,  %r957,  %r956,  %r958},{%r981,  %r982},{%f1099, %f1100, %f1101, %f1102};

	// end inline asm
	// begin inline asm
	mma.sync.aligned.m16n8k16.row.col.f32.f16.f16.f32 {%f1235,  %f1236,  %f1237,  %f1238},{%r961,  %r963,  %r962,  %r964},{%r979,  %r980},{%f1107, %f1108, %f1109, %f1110};

	// end inline asm
	// begin inline asm
	mma.sync.aligned.m16n8k16.row.col.f32.f16.f16.f32 {%f1243,  %f1244,  %f1245,  %f1246},{%r961,  %r963,  %r962,  %r964},{%r981,  %r982},{%f1115, %f1116, %f1117, %f1118};

	// end inline asm
	// begin inline asm
	mma.sync.aligned.m16n8k16.row.col.f32.f16.f16.f32 {%f1251,  %f1252,  %f1253,  %f1254},{%r967,  %r969,  %r968,  %r970},{%r979,  %r980},{%f1123, %f1124, %f1125, %f1126};

	// end inline asm
	// begin inline asm
	mma.sync.aligned.m16n8k16.row.col.f32.f16.f16.f32 {%f1259,  %f1260,  %f1261,  %f1262},{%r967,  %r969,  %r968,  %r970},{%r981,  %r982},{%f1131, %f1132, %f1133, %f1134};

	// end inline asm
	// begin inline asm
	mma.sync.aligned.m16n8k16.row.col.f32.f16.f16.f32 {%f1267,  %f1268,  %f1269,  %f1270},{%r973,  %r975,  %r974,  %r976},{%r979,  %r980},{%f1139, %f1140, %f1141, %f1142};

	// end inline asm
	// begin inline asm
	mma.sync.aligned.m16n8k16.row.col.f32.f16.f16.f32 {%f1275,  %f1276,  %f1277,  %f1278},{%r973,  %r975,  %r974,  %r976},{%r981,  %r982},{%f1147, %f1148, %f1149, %f1150};

	// end inline asm
	// begin inline asm
	mma.sync.aligned.m16n8k16.row.col.f32.f16.f16.f32 {%f1283,  %f1284,  %f1285,  %f1286},{%r955,  %r957,  %r956,  %r958},{%r985,  %r986},{%f1155, %f1156, %f1157, %f1158};

	// end inline asm
	// begin inline asm
	mma.sync.aligned.m16n8k16.row.col.f32.f16.f16.f32 {%f1291,  %f1292,  %f1293,  %f1294},{%r955,  %r957,  %r956,  %r958},{%r987,  %r988},{%f1163, %f1164, %f1165, %f1166};

	// end inline asm
	// begin inline asm
	mma.sync.aligned.m16n8k16.row.col.f32.f16.f16.f32 {%f1299,  %f1300,  %f1301,  %f1302},{%r961,  %r963,  %r962,  %r964},{%r985,  %r986},{%f1171, %f1172, %f1173, %f1174};

	// end inline asm
	// begin inline asm
	mma.sync.aligned.m16n8k16.row.col.f32.f16.f16.f32 {%f1307,  %f1308,  %f1309,  %f1310},{%r961,  %r963,  %r962,  %r964},{%r987,  %r988},{%f1179, %f1180, %f1181, %f1182};

	// end inline asm
	// begin inline asm
	mma.sync.aligned.m16n8k16.row.col.f32.f16.f16.f32 {%f1315,  %f1316,  %f1317,  %f1318},{%r967,  %r969,  %r968,  %r970},{%r985,  %r986},{%f1187, %f1188, %f1189, %f1190};

	// end inline asm
	// begin inline asm
	mma.sync.aligned.m16n8k16.row.col.f32.f16.f16.f32 {%f1323,  %f1324,  %f1325,  %f1326},{%r967,  %r969,  %r968,  %r970},{%r987,  %r988},{%f1195, %f1196, %f1197, %f1198};

	// end inline asm
	// begin inline asm
	mma.sync.aligned.m16n8k16.row.col.f32.f16.f16.f32 {%f1331,  %f1332,  %f1333,  %f1334},{%r973,  %r975,  %r974,  %r976},{%r985,  %r986},{%f1203, %f1204, %f1205, %f1206};

	// end inline asm
	// begin inline asm
	mma.sync.aligned.m16n8k16.row.col.f32.f16.f16.f32 {%f1339,  %f1340,  %f1341,  %f1342},{%r973,  %r975,  %r974,  %r976},{%r987,  %r988},{%f1211, %f1212, %f1213, %f1214};

	// end inline asm
	// begin inline asm
	cp.async.wait_group 2;

	// end inline asm
	bar.sync 	0;
	add.s32 	%r1150, %r2733, 3;
	setp.ge.s32 	%p5, %r1150, %r15;
	@%p5 bra 	$L__BB0_10;
	ld.param.u64 	%rd380, [_Z6matmulP6__halfS0_S0_iiiff_param_1];
	ld.param.u64 	%rd374, [_Z6matmulP6__halfS0_S0_iiiff_param_0];
	add.s32 	%r1155, %r2729, 96;
	mul.wide.u32 	%rd207, %r1155, 2;
	add.s64 	%rd203, %rd374, %rd207;
	// begin inline asm
	cp.async.cg.shared.global [%r77], [%rd203], 16;

	// end inline asm
	add.s32 	%r1156, %r2730, 96;
	mul.wide.u32 	%rd208, %r1156, 2;
	add.s64 	%rd204, %rd374, %rd208;
	// begin inline asm
	cp.async.cg.shared.global [%r79], [%rd204], 16;

	// end inline asm
	add.s32 	%r1157, %r2732, 96;
	mul.wide.u32 	%rd209, %r1157, 2;
	add.s64 	%rd205, %rd380, %rd209;
	// begin inline asm
	cp.async.cg.shared.global [%r81], [%rd205], 16;

	// end inline asm
	add.s32 	%r1158, %r2731, 96;
	mul.wide.u32 	%rd210, %r1158, 2;
	add.s64 	%rd206, %rd380, %rd210;
	// begin inline asm
	cp.async.cg.shared.global [%r83], [%rd206], 16;

	// end inline asm
$L__BB0_10:
	mov.u32 	%r1423, %tid.x;
	and.b32  	%r1424, %r1423, 6;
	mov.u32 	%r1425, %tid.z;
	shl.b32 	%r1426, %r1425, 6;
	or.b32  	%r1427, %r1424, %r1426;
	shr.u32 	%r1428, %r1423, 1;
	and.b32  	%r1429, %r1428, 504;
	add.s32 	%r1430, %r1427, %r1429;
	shl.b32 	%r1431, %r1430, 5;
	shl.b32 	%r1432, %r1430, 2;
	and.b32  	%r1433, %r1432, 24;
	and.b32  	%r1434, %r1423, 8;
	shl.b32 	%r1435, %r1423, 5;
	and.b32  	%r1436, %r1435, 32;
	or.b32  	%r1437, %r1434, %r1436;
	xor.b32  	%r1438, %r1433, %r1437;
	or.b32  	%r1439, %r1431, %r1438;
	mul.wide.u32 	%rd223, %r1439, 2;
	mov.u32 	%r1440, shared_storage;
	cvt.u64.u32 	%rd224, %r1440;
	cvta.shared.u64 	%rd225, %rd224;
	add.s64 	%rd226, %rd225, %rd223;
	add.s64 	%rd211, %rd226, 24576;
	// begin inline asm
	{ .reg .u64 smem_ptr; cvta.to.shared.u64 smem_ptr, %rd211; cvt.u32.u64 %r1159, smem_ptr; }

	// end inline asm
	// begin inline asm
	ldmatrix.sync.aligned.x4.m8n8.shared.b16 {%r1160, %r1161, %r1162, %r1163}, [%r1159];

	// end inline asm
	add.s32 	%r1441, %r1430, 16;
	shl.b32 	%r1442, %r1441, 5;
	shl.b32 	%r1443, %r1441, 2;
	and.b32  	%r1444, %r1443, 24;
	xor.b32  	%r1445, %r1444, %r1437;
	or.b32  	%r1446, %r1442, %r1445;
	mul.wide.u32 	%rd227, %r1446, 2;
	add.s64 	%rd228, %rd225, %rd227;
	add.s64 	%rd212, %rd228, 24576;
	// begin inline asm
	{ .reg .u64 smem_ptr; cvta.to.shared.u64 smem_ptr, %rd212; cvt.u32.u64 %r1165, smem_ptr; }

	// end inline asm
	// begin inline asm
	ldmatrix.sync.aligned.x4.m8n8.shared.b16 {%r1166, %r1167, %r1168, %r1169}, [%r1165];

	// end inline asm
	add.s32 	%r1447, %r1430, 32;
	shl.b32 	%r1448, %r1447, 5;
	shl.b32 	%r1449, %r1447, 2;
	and.b32  	%r1450, %r1449, 24;
	xor.b32  	%r1451, %r1450, %r1437;
	or.b32  	%r1452, %r1448, %r1451;
	mul.wide.u32 	%rd229, %r1452, 2;
	add.s64 	%rd230, %rd225, %rd229;
	add.s64 	%rd213, %rd230, 24576;
	// begin inline asm
	{ .reg .u64 smem_ptr; cvta.to.shared.u64 smem_ptr, %rd213; cvt.u32.u64 %r1171, smem_ptr; }

	// end inline asm
	// begin inline asm
	ldmatrix.sync.aligned.x4.m8n8.shared.b16 {%r1172, %r1173, %r1174, %r1175}, [%r1171];

	// end inline asm
	add.s32 	%r1453, %r1430, 48;
	shl.b32 	%r1454, %r1453, 5;
	shl.b32 	%r1455, %r1453, 2;
	and.b32  	%r1456, %r1455, 24;
	xor.b32  	%r1457, %r1456, %r1437;
	or.b32  	%r1458, %r1454, %r1457;
	mul.wide.u32 	%rd231, %r1458, 2;
	add.s64 	%rd232, %rd225, %rd231;
	add.s64 	%rd214, %rd232, 24576;
	// begin inline asm
	{ .reg .u64 smem_ptr; cvta.to.shared.u64 smem_ptr, %rd214; cvt.u32.u64 %r1177, smem_ptr; }

	// end inline asm
	// begin inline asm
	ldmatrix.sync.aligned.x4.m8n8.shared.b16 {%r1178, %r1179, %r1180, %r1181}, [%r1177];

	// end inline asm
	mov.u32 	%r1459, %tid.y;
	shl.b32 	%r1460, %r1459, 5;
	or.b32  	%r1461, %r1424, %r1460;
	add.s32 	%r1462, %r1461, %r1429;
	shl.b32 	%r1463, %r1462, 5;
	shl.b32 	%r1464, %r1462, 2;
	and.b32  	%r1465, %r1464, 24;
	xor.b32  	%r1466, %r1465, %r1437;
	or.b32  	%r1467, %r1463, %r1466;
	mul.wide.u32 	%rd233, %r1467, 2;
	add.s64 	%rd234, %rd225, 32768;
	add.s64 	%rd235, %rd234, %rd233;
	add.s64 	%rd215, %rd235, 24576;
	// begin inline asm
	{ .reg .u64 smem_ptr; cvta.to.shared.u64 smem_ptr, %rd215; cvt.u32.u64 %r1183, smem_ptr; }

	// end inline asm
	// begin inline asm
	ldmatrix.sync.aligned.x4.m8n8.shared.b16 {%r1184, %r1185, %r1186, %r1187}, [%r1183];

	// end inline asm
	add.s32 	%r1468, %r1462, 16;
	shl.b32 	%r1469, %r1468, 5;
	shl.b32 	%r1470, %r1468, 2;
	and.b32  	%r1471, %r1470, 24;
	xor.b32  	%r1472, %r1471, %r1437;
	or.b32  	%r1473, %r1469, %r1472;
	mul.wide.u32 	%rd236, %r1473, 2;
	add.s64 	%rd237, %rd234, %rd236;
	add.s64 	%rd216, %rd237, 24576;
	// begin inline asm
	{ .reg .u64 smem_ptr; cvta.to.shared.u64 smem_ptr, %rd216; cvt.u32.u64 %r1189, smem_ptr; }

	// end inline asm
	// begin inline asm
	ldmatrix.sync.aligned.x4.m8n8.shared.b16 {%r1190, %r1191, %r1192, %r1193}, [%r1189];

	// end inline asm
	// begin inline asm
	mma.sync.aligned.m16n8k16.row.col.f32.f16.f16.f32 {%f1347,  %f1348,  %f1349,  %f1350},{%r1160,  %r1162,  %r1161,  %r1163},{%r1184,  %r1185},{%f1219, %f1220, %f1221, %f1222};

	// end inline asm
	// begin inline asm
	mma.sync.aligned.m16n8k16.row.col.f32.f16.f16.f32 {%f1355,  %f1356,  %f1357,  %f1358},{%r1160,  %r1162,  %r1161,  %r1163},{%r1186,  %r1187},{%f1227, %f1228, %f1229, %f1230};

	// end inline asm
	// begin inline asm
	mma.sync.aligned.m16n8k16.row.col.f32.f16.f16.f32 {%f1363,  %f1364,  %f1365,  %f1366},{%r1166,  %r1168,  %r1167,  %r1169},{%r1184,  %r1185},{%f1235, %f1236, %f1237, %f1238};

	// end inline asm
	// begin inline asm
	mma.sync.aligned.m16n8k16.row.col.f32.f16.f16.f32 {%f1371,  %f1372,  %f1373,  %f1374},{%r1166,  %r1168,  %r1167,  %r1169},{%r1186,  %r1187},{%f1243, %f1244, %f1245, %f1246};

	// end inline asm
	// begin inline asm
	mma.sync.aligned.m16n8k16.row.col.f32.f16.f16.f32 {%f1379,  %f1380,  %f1381,  %f1382},{%r1172,  %r1174,  %r1173,  %r1175},{%r1184,  %r1185},{%f1251, %f1252, %f1253, %f1254};

	// end inline asm
	// begin inline asm
	mma.sync.aligned.m16n8k16.row.col.f32.f16.f16.f32 {%f1387,  %f1388,  %f1389,  %f1390},{%r1172,  %r1174,  %r1173,  %r1175},{%r1186,  %r1187},{%f1259, %f1260, %f1261, %f1262};

	// end inline asm
	// begin inline asm
	mma.sync.aligned.m16n8k16.row.col.f32.f16.f16.f32 {%f1395,  %f1396,  %f1397,  %f1398},{%r1178,  %r1180,  %r1179,  %r1181},{%r1184,  %r1185},{%f1267, %f1268, %f1269, %f1270};

	// end inline asm
	// begin inline asm
	mma.sync.aligned.m16n8k16.row.col.f32.f16.f16.f32 {%f1403,  %f1404,  %f1405,  %f1406},{%r1178,  %r1180,  %r1179,  %r1181},{%r1186,  %r1187},{%f1275, %f1276, %f1277, %f1278};

	// end inline asm
	// begin inline asm
	mma.sync.aligned.m16n8k16.row.col.f32.f16.f16.f32 {%f1411,  %f1412,  %f1413,  %f1414},{%r1160,  %r1162,  %r1161,  %r1163},{%r1190,  %r1191},{%f1283, %f1284, %f1285, %f1286};

	// end inline asm
	// begin inline asm
	mma.sync.aligned.m16n8k16.row.col.f32.f16.f16.f32 {%f1419,  %f1420,  %f1421,  %f1422},{%r1160,  %r1162,  %r1161,  %r1163},{%r1192,  %r1193},{%f1291, %f1292, %f1293, %f1294};

	// end inline asm
	// begin inline asm
	mma.sync.aligned.m16n8k16.row.col.f32.f16.f16.f32 {%f1427,  %f1428,  %f1429,  %f1430},{%r1166,  %r1168,  %r1167,  %r1169},{%r1190,  %r1191},{%f1299, %f1300, %f1301, %f1302};

	// end inline asm
	// begin inline asm
	mma.sync.aligned.m16n8k16.row.col.f32.f16.f16.f32 {%f1435,  %f1436,  %f1437,  %f1438},{%r1166,  %r1168,  %r1167,  %r1169},{%r1192,  %r1193},{%f1307, %f1308, %f1309, %f1310};

	// end inline asm
	// begin inline asm
	mma.sync.aligned.m16n8k16.row.col.f32.f16.f16.f32 {%f1443,  %f1444,  %f1445,  %f1446},{%r1172,  %r1174,  %r1173,  %r1175},{%r1190,  %r1191},{%f1315, %f1316, %f1317, %f1318};

	// end inline asm
	// begin inline asm
	mma.sync.aligned.m16n8k16.row.col.f32.f16.f16.f32 {%f1451,  %f1452,  %f1453,  %f1454},{%r1172,  %r1174,  %r1173,  %r1175},{%r1192,  %r1193},{%f1323, %f1324, %f1325, %f1326};

	// end inline asm
	// begin inline asm
	mma.sync.aligned.m16n8k16.row.col.f32.f16.f16.f32 {%f1459,  %f1460,  %f1461,  %f1462},{%r1178,  %r1180,  %r1179,  %r1181},{%r1190,  %r1191},{%f1331, %f1332, %f1333, %f1334};

	// end inline asm
	// begin inline asm
	mma.sync.aligned.m16n8k16.row.col.f32.f16.f16.f32 {%f1467,  %f1468,  %f1469,  %f1470},{%r1178,  %r1180,  %r1179,  %r1181},{%r1192,  %r1193},{%f1339, %f1340, %f1341, %f1342};

	// end inline asm
	or.b32  	%r1474, %r1437, 16;
	xor.b32  	%r1475, %r1433, %r1474;
	or.b32  	%r1476, %r1431, %r1475;
	mul.wide.u32 	%rd238, %r1476, 2;
	add.s64 	%rd239, %rd225, %rd238;
	add.s64 	%rd217, %rd239, 24576;
	// begin inline asm
	{ .reg .u64 smem_ptr; cvta.to.shared.u64 smem_ptr, %rd217; cvt.u32.u64 %r1291, smem_ptr; }

	// end inline asm
	// begin inline asm
	ldmatrix.sync.aligned.x4.m8n8.shared.b16 {%r1292, %r1293, %r1294, %r1295}, [%r1291];

	// end inline asm
	xor.b32  	%r1477, %r1444, %r1474;
	or.b32  	%r1478, %r1442, %r1477;
	mul.wide.u32 	%rd240, %r1478, 2;
	add.s64 	%rd241, %rd225, %rd240;
	add.s64 	%rd218, %rd241, 24576;
	// begin inline asm
	{ .reg .u64 smem_ptr; cvta.to.shared.u64 smem_ptr, %rd218; cvt.u32.u64 %r1297, smem_ptr; }

	// end inline asm
	// begin inline asm
	ldmatrix.sync.aligned.x4.m8n8.shared.b16 {%r1298, %r1299, %r1300, %r1301}, [%r1297];

	// end inline asm
	xor.b32  	%r1479, %r1450, %r1474;
	or.b32  	%r1480, %r1448, %r1479;
	mul.wide.u32 	%rd242, %r1480, 2;
	add.s64 	%rd243, %rd225, %rd242;
	add.s64 	%rd219, %rd243, 24576;
	// begin inline asm
	{ .reg .u64 smem_ptr; cvta.to.shared.u64 smem_ptr, %rd219; cvt.u32.u64 %r1303, smem_ptr; }

	// end inline asm
	// begin inline asm
	ldmatrix.sync.aligned.x4.m8n8.shared.b16 {%r1304, %r1305, %r1306, %r1307}, [%r1303];

	// end inline asm
	xor.b32  	%r1481, %r1456, %r1474;
	or.b32  	%r1482, %r1454, %r1481;
	mul.wide.u32 	%rd244, %r1482, 2;
	add.s64 	%rd245, %rd225, %rd244;
	add.s64 	%rd220, %rd245, 24576;
	// begin inline asm
	{ .reg .u64 smem_ptr; cvta.to.shared.u64 smem_ptr, %rd220; cvt.u32.u64 %r1309, smem_ptr; }

	// end inline asm
	// begin inline asm
	ldmatrix.sync.aligned.x4.m8n8.shared.b16 {%r1310, %r1311, %r1312, %r1313}, [%r1309];

	// end inline asm
	xor.b32  	%r1483, %r1465, %r1474;
	or.b32  	%r1484, %r1463, %r1483;
	mul.wide.u32 	%rd246, %r1484, 2;
	add.s64 	%rd247, %rd234, %rd246;
	add.s64 	%rd221, %rd247, 24576;
	// begin inline asm
	{ .reg .u64 smem_ptr; cvta.to.shared.u64 smem_ptr, %rd221; cvt.u32.u64 %r1315, smem_ptr; }

	// end inline asm
	// begin inline asm
	ldmatrix.sync.aligned.x4.m8n8.shared.b16 {%r1316, %r1317, %r1318, %r1319}, [%r1315];

	// end inline asm
	xor.b32  	%r1485, %r1471, %r1474;
	or.b32  	%r1486, %r1469, %r1485;
	mul.wide.u32 	%rd248, %r1486, 2;
	add.s64 	%rd249, %rd234, %rd248;
	add.s64 	%rd222, %rd249, 24576;
	// begin inline asm
	{ .reg .u64 smem_ptr; cvta.to.shared.u64 smem_ptr, %rd222; cvt.u32.u64 %r1321, smem_ptr; }

	// end inline asm
	// begin inline asm
	ldmatrix.sync.aligned.x4.m8n8.shared.b16 {%r1322, %r1323, %r1324, %r1325}, [%r1321];

	// end inline asm
	// begin inline asm
	mma.sync.aligned.m16n8k16.row.col.f32.f16.f16.f32 {%f2762,  %f2761,  %f2758,  %f2757},{%r1292,  %r1294,  %r1293,  %r1295},{%r1316,  %r1317},{%f1347, %f1348, %f1349, %f1350};

	// end inline asm
	// begin inline asm
	mma.sync.aligned.m16n8k16.row.col.f32.f16.f16.f32 {%f2760,  %f2759,  %f2756,  %f2755},{%r1292,  %r1294,  %r1293,  %r1295},{%r1318,  %r1319},{%f1355, %f1356, %f1357, %f1358};

	// end inline asm
	// begin inline asm
	mma.sync.aligned.m16n8k16.row.col.f32.f16.f16.f32 {%f2746,  %f2745,  %f2742,  %f2741},{%r1298,  %r1300,  %r1299,  %r1301},{%r1316,  %r1317},{%f1363, %f1364, %f1365, %f1366};

	// end inline asm
	// begin inline asm
	mma.sync.aligned.m16n8k16.row.col.f32.f16.f16.f32 {%f2744,  %f2743,  %f2740,  %f2739},{%r1298,  %r1300,  %r1299,  %r1301},{%r1318,  %r1319},{%f1371, %f1372, %f1373, %f1374};

	// end inline asm
	// begin inline asm
	mma.sync.aligned.m16n8k16.row.col.f32.f16.f16.f32 {%f2730,  %f2729,  %f2726,  %f2725},{%r1304,  %r1306,  %r1305,  %r1307},{%r1316,  %r1317},{%f1379, %f1380, %f1381, %f1382};

	// end inline asm
	// begin inline asm
	mma.sync.aligned.m16n8k16.row.col.f32.f16.f16.f32 {%f2728,  %f2727,  %f2724,  %f2723},{%r1304,  %r1306,  %r1305,  %r1307},{%r1318,  %r1319},{%f1387, %f1388, %f1389, %f1390};

	// end inline asm
	// begin inline asm
	mma.sync.aligned.m16n8k16.row.col.f32.f16.f16.f32 {%f2714,  %f2713,  %f2710,  %f2709},{%r1310,  %r1312,  %r1311,  %r1313},{%r1316,  %r1317},{%f1395, %f1396, %f1397, %f1398};

	// end inline asm
	// begin inline asm
	mma.sync.aligned.m16n8k16.row.col.f32.f16.f16.f32 {%f2712,  %f2711,  %f2708,  %f2707},{%r1310,  %r1312,  %r1311,  %r1313},{%r1318,  %r1319},{%f1403, %f1404, %f1405, %f1406};

	// end inline asm
	// begin inline asm
	mma.sync.aligned.m16n8k16.row.col.f32.f16.f16.f32 {%f2754,  %f2753,  %f2750,  %f2749},{%r1292,  %r1294,  %r1293,  %r1295},{%r1322,  %r1323},{%f1411, %f1412, %f1413, %f1414};

	// end inline asm
	// begin inline asm
	mma.sync.aligned.m16n8k16.row.col.f32.f16.f16.f32 {%f2752,  %f2751,  %f2748,  %f2747},{%r1292,  %r1294,  %r1293,  %r1295},{%r1324,  %r1325},{%f1419, %f1420, %f1421, %f1422};

	// end inline asm
	// begin inline asm
	mma.sync.aligned.m16n8k16.row.col.f32.f16.f16.f32 {%f2738,  %f2737,  %f2734,  %f2733},{%r1298,  %r1300,  %r1299,  %r1301},{%r1322,  %r1323},{%f1427, %f1428, %f1429, %f1430};

	// end inline asm
	// begin inline asm
	mma.sync.aligned.m16n8k16.row.col.f32.f16.f16.f32 {%f2736,  %f2735,  %f2732,  %f2731},{%r1298,  %r1300,  %r1299,  %r1301},{%r1324,  %r1325},{%f1435, %f1436, %f1437, %f1438};

	// end inline asm
	// begin inline asm
	mma.sync.aligned.m16n8k16.row.col.f32.f16.f16.f32 {%f2722,  %f2721,  %f2718,  %f2717},{%r1304,  %r1306,  %r1305,  %r1307},{%r1322,  %r1323},{%f1443, %f1444, %f1445, %f1446};

	// end inline asm
	// begin inline asm
	mma.sync.aligned.m16n8k16.row.col.f32.f16.f16.f32 {%f2720,  %f2719,  %f2716,  %f2715},{%r1304,  %r1306,  %r1305,  %r1307},{%r1324,  %r1325},{%f1451, %f1452, %f1453, %f1454};

	// end inline asm
	// begin inline asm
	mma.sync.aligned.m16n8k16.row.col.f32.f16.f16.f32 {%f2706,  %f2705,  %f2702,  %f2701},{%r1310,  %r1312,  %r1311,  %r1313},{%r1322,  %r1323},{%f1459, %f1460, %f1461, %f1462};

	// end inline asm
	// begin inline asm
	mma.sync.aligned.m16n8k16.row.col.f32.f16.f16.f32 {%f2704,  %f2703,  %f2700,  %f2699},{%r1310,  %r1312,  %r1311,  %r1313},{%r1324,  %r1325},{%f1467, %f1468, %f1469, %f1470};

	// end inline asm
	add.s32 	%r25, %r2733, 4;
	add.s32 	%r2732, %r2732, 128;
	add.s32 	%r2731, %r2731, 128;
	add.s32 	%r2730, %r2730, 128;
	add.s32 	%r2729, %r2729, 128;
	add.s32 	%r1487, %r2733, 1;
	add.s32 	%r1488, %r15, -4;
	setp.lt.s32 	%p6, %r1487, %r1488;
	mov.u32 	%r2733, %r25;
	@%p6 bra 	$L__BB0_2;
$L__BB0_11:
	ld.param.u32 	%r2726, [_Z6matmulP6__halfS0_S0_iiiff_param_5];
	shr.s32 	%r1489, %r2726, 31;
	shr.u32 	%r1490, %r1489, 25;
	add.s32 	%r1491, %r2726, %r1490;
	shr.s32 	%r30, %r1491, 7;
	shl.b32 	%r1492, %r30, 2;
	// begin inline asm
	cp.async.wait_group 2;

	// end inline asm
	bar.sync 	0;
	setp.gt.s32 	%p7, %r1492, %r15;
	@%p7 bra 	$L__BB0_13;
	ld.param.u32 	%r2727, [_Z6matmulP6__halfS0_S0_iiiff_param_5];
	ld.param.u64 	%rd381, [_Z6matmulP6__halfS0_S0_iiiff_param_1];
	ld.param.u64 	%rd375, [_Z6matmulP6__halfS0_S0_iiiff_param_0];
	shl.b32 	%r1501, %r30, 7;
	mov.u32 	%r1502, %tid.x;
	shl.b32 	%r1503, %r1502, 3;
	and.b32  	%r1504, %r1503, 24;
	or.b32  	%r1505, %r1504, %r1501;
	add.s32 	%r1506, %r1505, -32;
	mov.u32 	%r1507, %tid.y;
	shl.b32 	%r1508, %r1507, 5;
	add.s32 	%r1509, %r1508, %r1502;
	mov.u32 	%r1510, %tid.z;
	shl.b32 	%r1511, %r1510, 7;
	add.s32 	%r1512, %r1509, %r1511;
	shl.b32 	%r1513, %r1512, 3;
	and.b32  	%r1514, %r1513, 1048512;
	and.b32  	%r1515, %r1503, 56;
	and.b32  	%r1516, %r1502, 24;
	xor.b32  	%r1517, %r1515, %r1516;
	or.b32  	%r1518, %r1514, %r1517;
	mul.wide.u32 	%rd258, %r1518, 2;
	mov.u32 	%r1519, shared_storage;
	cvt.u64.u32 	%rd259, %r1519;
	cvta.shared.u64 	%rd260, %rd259;
	add.s64 	%rd261, %rd260, %rd258;
	add.s64 	%rd250, %rd261, 24576;
	// begin inline asm
	{ .reg .u64 smem_ptr; cvta.to.shared.u64 smem_ptr, %rd250; cvt.u32.u64 %r1493, smem_ptr; }

	// end inline asm
	add.s32 	%r1520, %r1506, %r2;
	mul.wide.s32 	%rd262, %r1520, 2;
	add.s64 	%rd251, %rd375, %rd262;
	// begin inline asm
	cp.async.cg.shared.global [%r1493], [%rd251], 16;

	// end inline asm
	add.s64 	%rd252, %rd261, 28672;
	// begin inline asm
	{ .reg .u64 smem_ptr; cvta.to.shared.u64 smem_ptr, %rd252; cvt.u32.u64 %r1495, smem_ptr; }

	// end inline asm
	shl.b32 	%r1521, %r2727, 6;
	add.s32 	%r1522, %r2, %r1521;
	add.s32 	%r1523, %r1506, %r1522;
	mul.wide.s32 	%rd263, %r1523, 2;
	add.s64 	%rd253, %rd375, %rd263;
	// begin inline asm
	cp.async.cg.shared.global [%r1495], [%rd253], 16;

	// end inline asm
	add.s64 	%rd254, %rd1, 24576;
	// begin inline asm
	{ .reg .u64 smem_ptr; cvta.to.shared.u64 smem_ptr, %rd254; cvt.u32.u64 %r1497, smem_ptr; }

	// end inline asm
	add.s32 	%r1524, %r1506, %r5;
	mul.wide.s32 	%rd264, %r1524, 2;
	add.s64 	%rd255, %rd381, %rd264;
	// begin inline asm
	cp.async.cg.shared.global [%r1497], [%rd255], 16;

	// end inline asm
	add.s64 	%rd256, %rd1, 28672;
	// begin inline asm
	{ .reg .u64 smem_ptr; cvta.to.shared.u64 smem_ptr, %rd256; cvt.u32.u64 %r1499, smem_ptr; }

	// end inline asm
	add.s32 	%r1525, %r5, %r1521;
	add.s32 	%r1526, %r1506, %r1525;
	mul.wide.s32 	%rd265, %r1526, 2;
	add.s64 	%rd257, %rd381, %rd265;
	// begin inline asm
	cp.async.cg.shared.global [%r1499], [%rd257], 16;

	// end inline asm
	// begin inline asm
	cp.async.commit_group;

	// end inline asm
$L__BB0_13:
	mov.u32 	%r1791, %tid.z;
	shl.b32 	%r1792, %r1791, 6;
	mov.u32 	%r1793, %tid.x;
	shr.u32 	%r1794, %r1793, 1;
	and.b32  	%r1795, %r1794, 504;
	and.b32  	%r1796, %r1793, 6;
	or.b32  	%r1797, %r1796, %r1792;
	add.s32 	%r1798, %r1797, %r1795;
	and.b32  	%r1799, %r1793, 8;
	shl.b32 	%r1800, %r1793, 5;
	and.b32  	%r1801, %r1800, 32;
	or.b32  	%r1802, %r1799, %r1801;
	mov.u32 	%r1803, %tid.y;
	shl.b32 	%r1804, %r1803, 5;
	or.b32  	%r1805, %r1796, %r1804;
	add.s32 	%r1806, %r1805, %r1795;
	shl.b32 	%r1807, %r1798, 2;
	and.b32  	%r1808, %r1807, 24;
	xor.b32  	%r1809, %r1808, %r1802;
	shl.b32 	%r1810, %r1798, 5;
	or.b32  	%r1811, %r1810, %r1809;
	mul.wide.u32 	%rd278, %r1811, 2;
	mov.u32 	%r1812, shared_storage;
	cvt.u64.u32 	%rd279, %r1812;
	cvta.shared.u64 	%rd280, %rd279;
	add.s64 	%rd266, %rd280, %rd278;
	// begin inline asm
	{ .reg .u64 smem_ptr; cvta.to.shared.u64 smem_ptr, %rd266; cvt.u32.u64 %r1527, smem_ptr; }

	// end inline asm
	// begin inline asm
	ldmatrix.sync.aligned.x4.m8n8.shared.b16 {%r1528, %r1529, %r1530, %r1531}, [%r1527];

	// end inline asm
	add.s32 	%r1813, %r1798, 16;
	shl.b32 	%r1814, %r1813, 2;
	and.b32  	%r1815, %r1814, 24;
	xor.b32  	%r1816, %r1815, %r1802;
	shl.b32 	%r1817, %r1813, 5;
	or.b32  	%r1818, %r1817, %r1816;
	mul.wide.u32 	%rd281, %r1818, 2;
	add.s64 	%rd267, %rd280, %rd281;
	// begin inline asm
	{ .reg .u64 smem_ptr; cvta.to.shared.u64 smem_ptr, %rd267; cvt.u32.u64 %r1533, smem_ptr; }

	// end inline asm
	// begin inline asm
	ldmatrix.sync.aligned.x4.m8n8.shared.b16 {%r1534, %r1535, %r1536, %r1537}, [%r1533];

	// end inline asm
	add.s32 	%r1819, %r1798, 32;
	shl.b32 	%r1820, %r1819, 2;
	and.b32  	%r1821, %r1820, 24;
	xor.b32  	%r1822, %r1821, %r1802;
	shl.b32 	%r1823, %r1819, 5;
	or.b32  	%r1824, %r1823, %r1822;
	mul.wide.u32 	%rd282, %r1824, 2;
	add.s64 	%rd268, %rd280, %rd282;
	// begin inline asm
	{ .reg .u64 smem_ptr; cvta.to.shared.u64 smem_ptr, %rd268; cvt.u32.u64 %r1539, smem_ptr; }

	// end inline asm
	// begin inline asm
	ldmatrix.sync.aligned.x4.m8n8.shared.b16 {%r1540, %r1541, %r1542, %r1543}, [%r1539];

	// end inline asm
	add.s32 	%r1825, %r1798, 48;
	shl.b32 	%r1826, %r1825, 2;
	and.b32  	%r1827, %r1826, 24;
	xor.b32  	%r1828, %r1827, %r1802;
	shl.b32 	%r1829, %r1825, 5;
	or.b32  	%r1830, %r1829, %r1828;
	mul.wide.u32 	%rd283, %r1830, 2;
	add.s64 	%rd269, %rd280, %rd283;
	// begin inline asm
	{ .reg .u64 smem_ptr; cvta.to.shared.u64 smem_ptr, %rd269; cvt.u32.u64 %r1545, smem_ptr; }

	// end inline asm
	// begin inline asm
	ldmatrix.sync.aligned.x4.m8n8.shared.b16 {%r1546, %r1547, %r1548, %r1549}, [%r1545];

	// end inline asm
	shl.b32 	%r1831, %r1806, 2;
	and.b32  	%r1832, %r1831, 24;
	xor.b32  	%r1833, %r1832, %r1802;
	shl.b32 	%r1834, %r1806, 5;
	or.b32  	%r1835, %r1834, %r1833;
	mul.wide.u32 	%rd284, %r1835, 2;
	add.s64 	%rd285, %rd280, 32768;
	add.s64 	%rd270, %rd285, %rd284;
	// begin inline asm
	{ .reg .u64 smem_ptr; cvta.to.shared.u64 smem_ptr, %rd270; cvt.u32.u64 %r1551, smem_ptr; }

	// end inline asm
	// begin inline asm
	ldmatrix.sync.aligned.x4.m8n8.shared.b16 {%r1552, %r1553, %r1554, %r1555}, [%r1551];

	// end inline asm
	add.s32 	%r1836, %r1806, 16;
	shl.b32 	%r1837, %r1836, 2;
	and.b32  	%r1838, %r1837, 24;
	xor.b32  	%r1839, %r1838, %r1802;
	shl.b32 	%r1840, %r1836, 5;
	or.b32  	%r1841, %r1840, %r1839;
	mul.wide.u32 	%rd286, %r1841, 2;
	add.s64 	%rd271, %rd285, %rd286;
	// begin inline asm
	{ .reg .u64 smem_ptr; cvta.to.shared.u64 smem_ptr, %rd271; cvt.u32.u64 %r1557, smem_ptr; }

	// end inline asm
	// begin inline asm
	ldmatrix.sync.aligned.x4.m8n8.shared.b16 {%r1558, %r1559, %r1560, %r1561}, [%r1557];

	// end inline asm
	// begin inline asm
	mma.sync.aligned.m16n8k16.row.col.f32.f16.f16.f32 {%f1603,  %f1604,  %f1605,  %f1606},{%r1528,  %r1530,  %r1529,  %r1531},{%r1552,  %r1553},{%f2762, %f2761, %f2758, %f2757};

	// end inline asm
	// begin inline asm
	mma.sync.aligned.m16n8k16.row.col.f32.f16.f16.f32 {%f1611,  %f1612,  %f1613,  %f1614},{%r1528,  %r1530,  %r1529,  %r1531},{%r1554,  %r1555},{%f2760, %f2759, %f2756, %f2755};

	// end inline asm
	// begin inline asm
	mma.sync.aligned.m16n8k16.row.col.f32.f16.f16.f32 {%f1619,  %f1620,  %f1621,  %f1622},{%r1534,  %r1536,  %r1535,  %r1537},{%r1552,  %r1553},{%f2746, %f2745, %f2742, %f2741};

	// end inline asm
	// begin inline asm
	mma.sync.aligned.m16n8k16.row.col.f32.f16.f16.f32 {%f1627,  %f1628,  %f1629,  %f1630},{%r1534,  %r1536,  %r1535,  %r1537},{%r1554,  %r1555},{%f2744, %f2743, %f2740, %f2739};

	// end inline asm
	// begin inline asm
	mma.sync.aligned.m16n8k16.row.col.f32.f16.f16.f32 {%f1635,  %f1636,  %f1637,  %f1638},{%r1540,  %r1542,  %r1541,  %r1543},{%r1552,  %r1553},{%f2730, %f2729, %f2726, %f2725};

	// end inline asm
	// begin inline asm
	mma.sync.aligned.m16n8k16.row.col.f32.f16.f16.f32 {%f1643,  %f1644,  %f1645,  %f1646},{%r1540,  %r1542,  %r1541,  %r1543},{%r1554,  %r1555},{%f2728, %f2727, %f2724, %f2723};

	// end inline asm
	// begin inline asm
	mma.sync.aligned.m16n8k16.row.col.f32.f16.f16.f32 {%f1651,  %f1652,  %f1653,  %f1654},{%r1546,  %r1548,  %r1547,  %r1549},{%r1552,  %r1553},{%f2714, %f2713, %f2710, %f2709};

	// end inline asm
	// begin inline asm
	mma.sync.aligned.m16n8k16.row.col.f32.f16.f16.f32 {%f1659,  %f1660,  %f1661,  %f1662},{%r1546,  %r1548,  %r1547,  %r1549},{%r1554,  %r1555},{%f2712, %f2711, %f2708, %f2707};

	// end inline asm
	// begin inline asm
	mma.sync.aligned.m16n8k16.row.col.f32.f16.f16.f32 {%f1667,  %f1668,  %f1669,  %f1670},{%r1528,  %r1530,  %r1529,  %r1531},{%r1558,  %r1559},{%f2754, %f2753, %f2750, %f2749};

	// end inline asm
	// begin inline asm
	mma.sync.aligned.m16n8k16.row.col.f32.f16.f16.f32 {%f1675,  %f1676,  %f1677,  %f1678},{%r1528,  %r1530,  %r1529,  %r1531},{%r1560,  %r1561},{%f2752, %f2751, %f2748, %f2747};

	// end inline asm
	// begin inline asm
	mma.sync.aligned.m16n8k16.row.col.f32.f16.f16.f32 {%f1683,  %f1684,  %f1685,  %f1686},{%r1534,  %r1536,  %r1535,  %r1537},{%r1558,  %r1559},{%f2738, %f2737, %f2734, %f2733};

	// end inline asm
	// begin inline asm
	mma.sync.aligned.m16n8k16.row.col.f32.f16.f16.f32 {%f1691,  %f1692,  %f1693,  %f1694},{%r1534,  %r1536,  %r1535,  %r1537},{%r1560,  %r1561},{%f2736, %f2735, %f2732, %f2731};

	// end inline asm
	// begin inline asm
	mma.sync.aligned.m16n8k16.row.col.f32.f16.f16.f32 {%f1699,  %f1700,  %f1701,  %f1702},{%r1540,  %r1542,  %r1541,  %r1543},{%r1558,  %r1559},{%f2722, %f2721, %f2718, %f2717};

	// end inline asm
	// begin inline asm
	mma.sync.aligned.m16n8k16.row.col.f32.f16.f16.f32 {%f1707,  %f1708,  %f1709,  %f1710},{%r1540,  %r1542,  %r1541,  %r1543},{%r1560,  %r1561},{%f2720, %f2719, %f2716, %f2715};

	// end inline asm
	// begin inline asm
	mma.sync.aligned.m16n8k16.row.col.f32.f16.f16.f32 {%f1715,  %f1716,  %f1717,  %f1718},{%r1546,  %r1548,  %r1547,  %r1549},{%r1558,  %r1559},{%f2706, %f2705, %f2702, %f2701};

	// end inline asm
	// begin inline asm
	mma.sync.aligned.m16n8k16.row.col.f32.f16.f16.f32 {%f1723,  %f1724,  %f1725,  %f1726},{%r1546,  %r1548,  %r1547,  %r1549},{%r1560,  %r1561},{%f2704, %f2703, %f2700, %f2699};

	// end inline asm
	or.b32  	%r1842, %r1802, 16;
	xor.b32  	%r1843, %r1808, %r1842;
	or.b32  	%r1844, %r1810, %r1843;
	mul.wide.u32 	%rd287, %r1844, 2;
	add.s64 	%rd272, %rd280, %rd287;
	// begin inline asm
	{ .reg .u64 smem_ptr; cvta.to.shared.u64 smem_ptr, %rd272; cvt.u32.u64 %r1659, smem_ptr; }

	// end inline asm
	// begin inline asm
	ldmatrix.sync.aligned.x4.m8n8.shared.b16 {%r1660, %r1661, %r1662, %r1663}, [%r1659];

	// end inline asm
	xor.b32  	%r1845, %r1815, %r1842;
	or.b32  	%r1846, %r1817, %r1845;
	mul.wide.u32 	%rd288, %r1846, 2;
	add.s64 	%rd273, %rd280, %rd288;
	// begin inline asm
	{ .reg .u64 smem_ptr; cvta.to.shared.u64 smem_ptr, %rd273; cvt.u32.u64 %r1665, smem_ptr; }

	// end inline asm
	// begin inline asm
	ldmatrix.sync.aligned.x4.m8n8.shared.b16 {%r1666, %r1667, %r1668, %r1669}, [%r1665];

	// end inline asm
	xor.b32  	%r1847, %r1821, %r1842;
	or.b32  	%r1848, %r1823, %r1847;
	mul.wide.u32 	%rd289, %r1848, 2;
	add.s64 	%rd274, %rd280, %rd289;
	// begin inline asm
	{ .reg .u64 smem_ptr; cvta.to.shared.u64 smem_ptr, %rd274; cvt.u32.u64 %r1671, smem_ptr; }

	// end inline asm
	// begin inline asm
	ldmatrix.sync.aligned.x4.m8n8.shared.b16 {%r1672, %r1673, %r1674, %r1675}, [%r1671];

	// end inline asm
	xor.b32  	%r1849, %r1827, %r1842;
	or.b32  	%r1850, %r1829, %r1849;
	mul.wide.u32 	%rd290, %r1850, 2;
	add.s64 	%rd275, %rd280, %rd290;
	// begin inline asm
	{ .reg .u64 smem_ptr; cvta.to.shared.u64 smem_ptr, %rd275; cvt.u32.u64 %r1677, smem_ptr; }

	// end inline asm
	// begin inline asm
	ldmatrix.sync.aligned.x4.m8n8.shared.b16 {%r1678, %r1679, %r1680, %r1681}, [%r1677];

	// end inline asm
	xor.b32  	%r1851, %r1832, %r1842;
	or.b32  	%r1852, %r1834, %r1851;
	mul.wide.u32 	%rd291, %r1852, 2;
	add.s64 	%rd276, %rd285, %rd291;
	// begin inline asm
	{ .reg .u64 smem_ptr; cvta.to.shared.u64 smem_ptr, %rd276; cvt.u32.u64 %r1683, smem_ptr; }

	// end inline asm
	// begin inline asm
	ldmatrix.sync.aligned.x4.m8n8.shared.b16 {%r1684, %r1685, %r1686, %r1687}, [%r1683];

	// end inline asm
	xor.b32  	%r1853, %r1838, %r1842;
	or.b32  	%r1854, %r1840, %r1853;
	mul.wide.u32 	%rd292, %r1854, 2;
	add.s64 	%rd277, %rd285, %rd292;
	// begin inline asm
	{ .reg .u64 smem_ptr; cvta.to.shared.u64 smem_ptr, %rd277; cvt.u32.u64 %r1689, smem_ptr; }

	// end inline asm
	// begin inline asm
	ldmatrix.sync.aligned.x4.m8n8.shared.b16 {%r1690, %r1691, %r1692, %r1693}, [%r1689];

	// end inline asm
	// begin inline asm
	mma.sync.aligned.m16n8k16.row.col.f32.f16.f16.f32 {%f1731,  %f1732,  %f1733,  %f1734},{%r1660,  %r1662,  %r1661,  %r1663},{%r1684,  %r1685},{%f1603, %f1604, %f1605, %f1606};

	// end inline asm
	// begin inline asm
	mma.sync.aligned.m16n8k16.row.col.f32.f16.f16.f32 {%f1739,  %f1740,  %f1741,  %f1742},{%r1660,  %r1662,  %r1661,  %r1663},{%r1686,  %r1687},{%f1611, %f1612, %f1613, %f1614};

	// end inline asm
	// begin inline asm
	mma.sync.aligned.m16n8k16.row.col.f32.f16.f16.f32 {%f1747,  %f1748,  %f1749,  %f1750},{%r1666,  %r1668,  %r1667,  %r1669},{%r1684,  %r1685},{%f1619, %f1620, %f1621, %f1622};

	// end inline asm
	// begin inline asm
	mma.sync.aligned.m16n8k16.row.col.f32.f16.f16.f32 {%f1755,  %f1756,  %f1757,  %f1758},{%r1666,  %r1668,  %r1667,  %r1669},{%r1686,  %r1687},{%f1627, %f1628, %f1629, %f1630};

	// end inline asm
	// begin inline asm
	mma.sync.aligned.m16n8k16.row.col.f32.f16.f16.f32 {%f1763,  %f1764,  %f1765,  %f1766},{%r1672,  %r1674,  %r1673,  %r1675},{%r1684,  %r1685},{%f1635, %f1636, %f1637, %f1638};

	// end inline asm
	// begin inline asm
	mma.sync.aligned.m16n8k16.row.col.f32.f16.f16.f32 {%f1771,  %f1772,  %f1773,  %f1774},{%r1672,  %r1674,  %r1673,  %r1675},{%r1686,  %r1687},{%f1643, %f1644, %f1645, %f1646};

	// end inline asm
	// begin inline asm
	mma.sync.aligned.m16n8k16.row.col.f32.f16.f16.f32 {%f1779,  %f1780,  %f1781,  %f1782},{%r1678,  %r1680,  %r1679,  %r1681},{%r1684,  %r1685},{%f1651, %f1652, %f1653, %f1654};

	// end inline asm
	// begin inline asm
	mma.sync.aligned.m16n8k16.row.col.f32.f16.f16.f32 {%f1787,  %f1788,  %f1789,  %f1790},{%r1678,  %r1680,  %r1679,  %r1681},{%r1686,  %r1687},{%f1659, %f1660, %f1661, %f1662};

	// end inline asm
	// begin inline asm
	mma.sync.aligned.m16n8k16.row.col.f32.f16.f16.f32 {%f1795,  %f1796,  %f1797,  %f1798},{%r1660,  %r1662,  %r1661,  %r1663},{%r1690,  %r1691},{%f1667, %f1668, %f1669, %f1670};

	// end inline asm
	// begin inline asm
	mma.sync.aligned.m16n8k16.row.col.f32.f16.f16.f32 {%f1803,  %f1804,  %f1805,  %f1806},{%r1660,  %r1662,  %r1661,  %r1663},{%r1692,  %r1693},{%f1675, %f1676, %f1677, %f1678};

	// end inline asm
	// begin inline asm
	mma.sync.aligned.m16n8k16.row.col.f32.f16.f16.f32 {%f1811,  %f1812,  %f1813,  %f1814},{%r1666,  %r1668,  %r1667,  %r1669},{%r1690,  %r1691},{%f1683, %f1684, %f1685, %f1686};

	// end inline asm
	// begin inline asm
	mma.sync.aligned.m16n8k16.row.col.f32.f16.f16.f32 {%f1819,  %f1820,  %f1821,  %f1822},{%r1666,  %r1668,  %r1667,  %r1669},{%r1692,  %r1693},{%f1691, %f1692, %f1693, %f1694};

	// end inline asm
	// begin inline asm
	mma.sync.aligned.m16n8k16.row.col.f32.f16.f16.f32 {%f1827,  %f1828,  %f1829,  %f1830},{%r1672,  %r1674,  %r1673,  %r1675},{%r1690,  %r1691},{%f1699, %f1700, %f1701, %f1702};

	// end inline asm
	// begin inline asm
	mma.sync.aligned.m16n8k16.row.col.f32.f16.f16.f32 {%f1835,  %f1836,  %f1837,  %f1838},{%r1672,  %r1674,  %r1673,  %r1675},{%r1692,  %r1693},{%f1707, %f1708, %f1709, %f1710};

	// end inline asm
	// begin inline asm
	mma.sync.aligned.m16n8k16.row.col.f32.f16.f16.f32 {%f1843,  %f1844,  %f1845,  %f1846},{%r1678,  %r1680,  %r1679,  %r1681},{%r1690,  %r1691},{%f1715, %f1716, %f1717, %f1718};

	// end inline asm
	// begin inline asm
	mma.sync.aligned.m16n8k16.row.col.f32.f16.f16.f32 {%f1851,  %f1852,  %f1853,  %f1854},{%r1678,  %r1680,  %r1679,  %r1681},{%r1692,  %r1693},{%f1723, %f1724, %f1725, %f1726};

	// end inline asm
	// begin inline asm
	cp.async.wait_group 2;

	// end inline asm
	bar.sync 	0;
	shl.b32 	%r1855, %r30, 2;
	setp.ge.s32 	%p8, %r1855, %r15;
	@%p8 bra 	$L__BB0_15;
	ld.param.u32 	%r2728, [_Z6matmulP6__halfS0_S0_iiiff_param_5];
	ld.param.u64 	%rd382, [_Z6matmulP6__halfS0_S0_iiiff_param_1];
	ld.param.u64 	%rd376, [_Z6matmulP6__halfS0_S0_iiiff_param_0];
	shl.b32 	%r1860, %r30, 7;
	mov.u32 	%r1861, %tid.x;
	shl.b32 	%r1862, %r1861, 3;
	and.b32  	%r1863, %r1862, 24;
	or.b32  	%r1864, %r1860, %r1863;
	add.s32 	%r1865, %r1864, %r2;
	mul.wide.s32 	%rd297, %r1865, 2;
	add.s64 	%rd293, %rd376, %rd297;
	// begin inline asm
	cp.async.cg.shared.global [%r61], [%rd293], 16;

	// end inline asm
	shl.b32 	%r1866, %r2728, 6;
	add.s32 	%r1867, %r2, %r1866;
	add.s32 	%r1868, %r1864, %r1867;
	mul.wide.s32 	%rd298, %r1868, 2;
	add.s64 	%rd294, %rd376, %rd298;
	// begin inline asm
	cp.async.cg.shared.global [%r63], [%rd294], 16;

	// end inline asm
	add.s32 	%r1869, %r1864, %r5;
	mul.wide.s32 	%rd299, %r1869, 2;
	add.s64 	%rd295, %rd382, %rd299;
	// begin inline asm
	cp.async.cg.shared.global [%r65], [%rd295], 16;

	// end inline asm
	add.s32 	%r1870, %r5, %r1866;
	add.s32 	%r1871, %r1864, %r1870;
	mul.wide.s32 	%rd300, %r1871, 2;
	add.s64 	%rd296, %rd382, %rd300;
	// begin inline asm
	cp.async.cg.shared.global [%r67], [%rd296], 16;

	// end inline asm
	// begin inline asm
	cp.async.commit_group;

	// end inline asm
$L__BB0_15:
	add.s64 	%rd301, %rd266, 8192;
	// begin inline asm
	{ .reg .u64 smem_ptr; cvta.to.shared.u64 smem_ptr, %rd301; cvt.u32.u64 %r1872, smem_ptr; }

	// end inline asm
	// begin inline asm
	ldmatrix.sync.aligned.x4.m8n8.shared.b16 {%r1873, %r1874, %r1875, %r1876}, [%r1872];

	// end inline asm
	add.s64 	%rd302, %rd267, 8192;
	// begin inline asm
	{ .reg .u64 smem_ptr; cvta.to.shared.u64 smem_ptr, %rd302; cvt.u32.u64 %r1878, smem_ptr; }

	// end inline asm
	// begin inline asm
	ldmatrix.sync.aligned.x4.m8n8.shared.b16 {%r1879, %r1880, %r1881, %r1882}, [%r1878];

	// end inline asm
	add.s64 	%rd303, %rd268, 8192;
	// begin inline asm
	{ .reg .u64 smem_ptr; cvta.to.shared.u64 smem_ptr, %rd303; cvt.u32.u64 %r1884, smem_ptr; }

	// end inline asm
	// begin inline asm
	ldmatrix.sync.aligned.x4.m8n8.shared.b16 {%r1885, %r1886, %r1887, %r1888}, [%r1884];

	// end inline asm
	add.s64 	%rd304, %rd269, 8192;
	// begin inline asm
	{ .reg .u64 smem_ptr; cvta.to.shared.u64 smem_ptr, %rd304; cvt.u32.u64 %r1890, smem_ptr; }

	// end inline asm
	// begin inline asm
	ldmatrix.sync.aligned.x4.m8n8.shared.b16 {%r1891, %r1892, %r1893, %r1894}, [%r1890];

	// end inline asm
	add.s64 	%rd305, %rd270, 8192;
	// begin inline asm
	{ .reg .u64 smem_ptr; cvta.to.shared.u64 smem_ptr, %rd305; cvt.u32.u64 %r1896, smem_ptr; }

	// end inline asm
	// begin inline asm
	ldmatrix.sync.aligned.x4.m8n8.shared.b16 {%r1897, %r1898, %r1899, %r1900}, [%r1896];

	// end inline asm
	add.s64 	%rd306, %rd271, 8192;
	// begin inline asm
	{ .reg .u64 smem_ptr; cvta.to.shared.u64 smem_ptr, %rd306; cvt.u32.u64 %r1902, smem_ptr; }

	// end inline asm
	// begin inline asm
	ldmatrix.sync.aligned.x4.m8n8.shared.b16 {%r1903, %r1904, %r1905, %r1906}, [%r1902];

	// end inline asm
	// begin inline asm
	mma.sync.aligned.m16n8k16.row.col.f32.f16.f16.f32 {%f1859,  %f1860,  %f1861,  %f1862},{%r1873,  %r1875,  %r1874,  %r1876},{%r1897,  %r1898},{%f1731, %f1732, %f1733, %f1734};

	// end inline asm
	// begin inline asm
	mma.sync.aligned.m16n8k16.row.col.f32.f16.f16.f32 {%f1867,  %f1868,  %f1869,  %f1870},{%r1873,  %r1875,  %r1874,  %r1876},{%r1899,  %r1900},{%f1739, %f1740, %f1741, %f1742};

	// end inline asm
	// begin inline asm
	mma.sync.aligned.m16n8k16.row.col.f32.f16.f16.f32 {%f1875,  %f1876,  %f1877,  %f1878},{%r1879,  %r1881,  %r1880,  %r1882},{%r1897,  %r1898},{%f1747, %f1748, %f1749, %f1750};

	// end inline asm
	// begin inline asm
	mma.sync.aligned.m16n8k16.row.col.f32.f16.f16.f32 {%f1883,  %f1884,  %f1885,  %f1886},{%r1879,  %r1881,  %r1880,  %r1882},{%r1899,  %r1900},{%f1755, %f1756, %f1757, %f1758};

	// end inline asm
	// begin inline asm
	mma.sync.aligned.m16n8k16.row.col.f32.f16.f16.f32 {%f1891,  %f1892,  %f1893,  %f1894},{%r1885,  %r1887,  %r1886,  %r1888},{%r1897,  %r1898},{%f1763, %f1764, %f1765, %f1766};

	// end inline asm
	// begin inline asm
	mma.sync.aligned.m16n8k16.row.col.f32.f16.f16.f32 {%f1899,  %f1900,  %f1901,  %f1902},{%r1885,  %r1887,  %r1886,  %r1888},{%r1899,  %r1900},{%f1771, %f1772, %f1773, %f1774};

	// end inline asm
	// begin inline asm
	mma.sync.aligned.m16n8k16.row.col.f32.f16.f16.f32 {%f1907,  %f1908,  %f1909,  %f1910},{%r1891,  %r1893,  %r1892,  %r1894},{%r1897,  %r1898},{%f1779, %f1780, %f1781, %f1782};

	// end inline asm
	// begin inline asm
	mma.sync.aligned.m16n8k16.row.col.f32.f16.f16.f32 {%f1915,  %f1916,  %f1917,  %f1918},{%r1891,  %r1893,  %r1892,  %r1894},{%r1899,  %r1900},{%f1787, %f1788, %f1789, %f1790};

	// end inline asm
	// begin inline asm
	mma.sync.aligned.m16n8k16.row.col.f32.f16.f16.f32 {%f1923,  %f1924,  %f1925,  %f1926},{%r1873,  %r1875,  %r1874,  %r1876},{%r1903,  %r1904},{%f1795, %f1796, %f1797, %f1798};

	// end inline asm
	// begin inline asm
	mma.sync.aligned.m16n8k16.row.col.f32.f16.f16.f32 {%f1931,  %f1932,  %f1933,  %f1934},{%r1873,  %r1875,  %r1874,  %r1876},{%r1905,  %r1906},{%f1803, %f1804, %f1805, %f1806};

	// end inline asm
	// begin inline asm
	mma.sync.aligned.m16n8k16.row.col.f32.f16.f16.f32 {%f1939,  %f1940,  %f1941,  %f1942},{%r1879,  %r1881,  %r1880,  %r1882},{%r1903,  %r1904},{%f1811, %f1812, %f1813, %f1814};

	// end inline asm
	// begin inline asm
	mma.sync.aligned.m16n8k16.row.col.f32.f16.f16.f32 {%f1947,  %f1948,  %f1949,  %f1950},{%r1879,  %r1881,  %r1880,  %r1882},{%r1905,  %r1906},{%f1819, %f1820, %f1821, %f1822};

	// end inline asm
	// begin inline asm
	mma.sync.aligned.m16n8k16.row.col.f32.f16.f16.f32 {%f1955,  %f1956,  %f1957,  %f1958},{%r1885,  %r1887,  %r1886,  %r1888},{%r1903,  %r1904},{%f1827, %f1828, %f1829, %f1830};

	// end inline asm
	// begin inline asm
	mma.sync.aligned.m16n8k16.row.col.f32.f16.f16.f32 {%f1963,  %f1964,  %f1965,  %f1966},{%r1885,  %r1887,  %r1886,  %r1888},{%r1905,  %r1906},{%f1835, %f1836, %f1837, %f1838};

	// end inline asm
	// begin inline asm
	mma.sync.aligned.m16n8k16.row.col.f32.f16.f16.f32 {%f1971,  %f1972,  %f1973,  %f1974},{%r1891,  %r1893,  %r1892,  %r1894},{%r1903,  %r1904},{%f1843, %f1844, %f1845, %f1846};

	// end inline asm
	// begin inline asm
	mma.sync.aligned.m16n8k16.row.col.f32.f16.f16.f32 {%f1979,  %f1980,  %f1981,  %f1982},{%r1891,  %r1893,  %r1892,  %r1894},{%r1905,  %r1906},{%f1851, %f1852, %f1853, %f1854};

	// end inline asm
	add.s64 	%rd307, %rd272, 8192;
	// begin inline asm
	{ .reg .u64 smem_ptr; cvta.to.shared.u64 smem_ptr, %rd307; cvt.u32.u64 %r2004, smem_ptr; }

	// end inline asm
	// begin inline asm
	ldmatrix.sync.aligned.x4.m8n8.shared.b16 {%r2005, %r2006, %r2007, %r2008}, [%r2004];

	// end inline asm
	add.s64 	%rd308, %rd273, 8192;
	// begin inline asm
	{ .reg .u64 smem_ptr; cvta.to.shared.u64 smem_ptr, %rd308; cvt.u32.u64 %r2010, smem_ptr; }

	// end inline asm
	// begin inline asm
	ldmatrix.sync.aligned.x4.m8n8.shared.b16 {%r2011, %r2012, %r2013, %r2014}, [%r2010];

	// end inline asm
	add.s64 	%rd309, %rd274, 8192;
	// begin inline asm
	{ .reg .u64 smem_ptr; cvta.to.shared.u64 smem_ptr, %rd309; cvt.u32.u64 %r2016, smem_ptr; }

	// end inline asm
	// begin inline asm
	ldmatrix.sync.aligned.x4.m8n8.shared.b16 {%r2017, %r2018, %r2019, %r2020}, [%r2016];

	// end inline asm
	add.s64 	%rd310, %rd275, 8192;
	// begin inline asm
	{ .reg .u64 smem_ptr; cvta.to.shared.u64 smem_ptr, %rd310; cvt.u32.u64 %r2022, smem_ptr; }

	// end inline asm
	// begin inline asm
	ldmatrix.sync.aligned.x4.m8n8.shared.b16 {%r2023, %r2024, %r2025, %r2026}, [%r2022];

	// end inline asm
	add.s64 	%rd311, %rd276, 8192;
	// begin inline asm
	{ .reg .u64 smem_ptr; cvta.to.shared.u64 smem_ptr, %rd311; cvt.u32.u64 %r2028, smem_ptr; }

	// end inline asm
	// begin inline asm
	ldmatrix.sync.aligned.x4.m8n8.shared.b16 {%r2029, %r2030, %r2031, %r2032}, [%r2028];

	// end inline asm
	add.s64 	%rd312, %rd277, 8192;
	// begin inline asm
	{ .reg .u64 smem_ptr; cvta.to.shared.u64 smem_ptr, %rd312; cvt.u32.u64 %r2034, smem_ptr; }

	// end inline asm
	// begin inline asm
	ldmatrix.sync.aligned.x4.m8n8.shared.b16 {%r2035, %r2036, %r2037, %r2038}, [%r2034];

	// end inline asm
	// begin inline asm
	mma.sync.aligned.m16n8k16.row.col.f32.f16.f16.f32 {%f1987,  %f1988,  %f1989,  %f1990},{%r2005,  %r2007,  %r2006,  %r2008},{%r2029,  %r2030},{%f1859, %f1860, %f1861, %f1862};

	// end inline asm
	// begin inline asm
	mma.sync.aligned.m16n8k16.row.col.f32.f16.f16.f32 {%f1995,  %f1996,  %f1997,  %f1998},{%r2005,  %r2007,  %r2006,  %r2008},{%r2031,  %r2032},{%f1867, %f1868, %f1869, %f1870};

	// end inline asm
	// begin inline asm
	mma.sync.aligned.m16n8k16.row.col.f32.f16.f16.f32 {%f2003,  %f2004,  %f2005,  %f2006},{%r2011,  %r2013,  %r2012,  %r2014},{%r2029,  %r2030},{%f1875, %f1876, %f1877, %f1878};

	// end inline asm
	// begin inline asm
	mma.sync.aligned.m16n8k16.row.col.f32.f16.f16.f32 {%f2011,  %f2012,  %f2013,  %f2014},{%r2011,  %r2013,  %r2012,  %r2014},{%r2031,  %r2032},{%f1883, %f1884, %f1885, %f1886};

	// end inline asm
	// begin inline asm
	mma.sync.aligned.m16n8k16.row.col.f32.f16.f16.f32 {%f2019,  %f2020,  %f2021,  %f2022},{%r2017,  %r2019,  %r2018,  %r2020},{%r2029,  %r2030},{%f1891, %f1892, %f1893, %f1894};

	// end inline asm
	// begin inline asm
	mma.sync.aligned.m16n8k16.row.col.f32.f16.f16.f32 {%f2027,  %f2028,  %f2029,  %f2030},{%r2017,  %r2019,  %r2018,  %r2020},{%r2031,  %r2032},{%f1899, %f1900, %f1901, %f1902};

	// end inline asm
	// begin inline asm
	mma.sync.aligned.m16n8k16.row.col.f32.f16.f16.f32 {%f2035,  %f2036,  %f2037,  %f2038},{%r2023,  %r2025,  %r2024,  %r2026},{%r2029,  %r2030},{%f1907, %f1908, %f1909, %f1910};

	// end inline asm
	// begin inline asm
	mma.sync.aligned.m16n8k16.row.col.f32.f16.f16.f32 {%f2043,  %f2044,  %f2045,  %f2046},{%r2023,  %r2025,  %r2024,  %r2026},{%r2031,  %r2032},{%f1915, %f1916, %f1917, %f1918};

	// end inline asm
	// begin inline asm
	mma.sync.aligned.m16n8k16.row.col.f32.f16.f16.f32 {%f2051,  %f2052,  %f2053,  %f2054},{%r2005,  %r2007,  %r2006,  %r2008},{%r2035,  %r2036},{%f1923, %f1924, %f1925, %f1926};

	// end inline asm
	// begin inline asm
	mma.sync.aligned.m16n8k16.row.col.f32.f16.f16.f32 {%f2059,  %f2060,  %f2061,  %f2062},{%r2005,  %r2007,  %r2006,  %r2008},{%r2037,  %r2038},{%f1931, %f1932, %f1933, %f1934};

	// end inline asm
	// begin inline asm
	mma.sync.aligned.m16n8k16.row.col.f32.f16.f16.f32 {%f2067,  %f2068,  %f2069,  %f2070},{%r2011,  %r2013,  %r2012,  %r2014},{%r2035,  %r2036},{%f1939, %f1940, %f1941, %f1942};

	// end inline asm
	// begin inline asm
	mma.sync.aligned.m16n8k16.row.col.f32.f16.f16.f32 {%f2075,  %f2076,  %f2077,  %f2078},{%r2011,  %r2013,  %r2012,  %r2014},{%r2037,  %r2038},{%f1947, %f1948, %f1949, %f1950};

	// end inline asm
	// begin inline asm
	mma.sync.aligned.m16n8k16.row.col.f32.f16.f16.f32 {%f2083,  %f2084,  %f2085,  %f2086},{%r2017,  %r2019,  %r2018,  %r2020},{%r2035,  %r2036},{%f1955, %f1956, %f1957, %f1958};

	// end inline asm
	// begin inline asm
	mma.sync.aligned.m16n8k16.row.col.f32.f16.f16.f32 {%f2091,  %f2092,  %f2093,  %f2094},{%r2017,  %r2019,  %r2018,  %r2020},{%r2037,  %r2038},{%f1963, %f1964, %f1965, %f1966};

	// end inline asm
	// begin inline asm
	mma.sync.aligned.m16n8k16.row.col.f32.f16.f16.f32 {%f2099,  %f2100,  %f2101,  %f2102},{%r2023,  %r2025,  %r2024,  %r2026},{%r2035,  %r2036},{%f1971, %f1972, %f1973, %f1974};

	// end inline asm
	// begin inline asm
	mma.sync.aligned.m16n8k16.row.col.f32.f16.f16.f32 {%f2107,  %f2108,  %f2109,  %f2110},{%r2023,  %r2025,  %r2024,  %r2026},{%r2037,  %r2038},{%f1979, %f1980, %f1981, %f1982};

	// end inline asm
	// begin inline asm
	cp.async.wait_group 1;

	// end inline asm
	bar.sync 	0;
	shl.b32 	%r2136, %r30, 2;
	or.b32  	%r2137, %r2136, 1;
	setp.ge.s32 	%p9, %r2137, %r15;
	@%p9 bra 	$L__BB0_17;
	shl.b32 	%r2142, %r30, 7;
	mul.wide.s32 	%rd317, %r2142, 2;
	add.s64 	%rd318, %rd2, %rd317;
	add.s64 	%rd313, %rd318, 64;
	// begin inline asm
	cp.async.cg.shared.global [%r69], [%rd313], 16;

	// end inline asm
	add.s64 	%rd319, %rd3, %rd317;
	add.s64 	%rd314, %rd319, 64;
	// begin inline asm
	cp.async.cg.shared.global [%r71], [%rd314], 16;

	// end inline asm
	add.s64 	%rd320, %rd4, %rd317;
	add.s64 	%rd315, %rd320, 64;
	// begin inline asm
	cp.async.cg.shared.global [%r73], [%rd315], 16;

	// end inline asm
	add.s64 	%rd321, %rd5, %rd317;
	add.s64 	%rd316, %rd321, 64;
	// begin inline asm
	cp.async.cg.shared.global [%r75], [%rd316], 16;

	// end inline asm
	// begin inline asm
	cp.async.commit_group;

	// end inline asm
$L__BB0_17:
	add.s64 	%rd322, %rd266, 16384;
	// begin inline asm
	{ .reg .u64 smem_ptr; cvta.to.shared.u64 smem_ptr, %rd322; cvt.u32.u64 %r2143, smem_ptr; }

	// end inline asm
	// begin inline asm
	ldmatrix.sync.aligned.x4.m8n8.shared.b16 {%r2144, %r2145, %r2146, %r2147}, [%r2143];

	// end inline asm
	add.s64 	%rd323, %rd267, 16384;
	// begin inline asm
	{ .reg .u64 smem_ptr; cvta.to.shared.u64 smem_ptr, %rd323; cvt.u32.u64 %r2149, smem_ptr; }

	// end inline asm
	// begin inline asm
	ldmatrix.sync.aligned.x4.m8n8.shared.b16 {%r2150, %r2151, %r2152, %r2153}, [%r2149];

	// end inline asm
	add.s64 	%rd324, %rd268, 16384;
	// begin inline asm
	{ .reg .u64 smem_ptr; cvta.to.shared.u64 smem_ptr, %rd324; cvt.u32.u64 %r2155, smem_ptr; }

	// end inline asm
	// begin inline asm
	ldmatrix.sync.aligned.x4.m8n8.shared.b16 {%r2156, %r2157, %r2158, %r2159}, [%r2155];

	// end inline asm
	add.s64 	%rd325, %rd269, 16384;
	// begin inline asm
	{ .reg .u64 smem_ptr; cvta.to.shared.u64 smem_ptr, %rd325; cvt.u32.u64 %r2161, smem_ptr; }

	// end inline asm
	// begin inline asm
	ldmatrix.sync.aligned.x4.m8n8.shared.b16 {%r2162, %r2163, %r2164, %r2165}, [%r2161];

	// end inline asm
	add.s64 	%rd326, %rd270, 16384;
	// begin inline asm
	{ .reg .u64 smem_ptr; cvta.to.shared.u64 smem_ptr, %rd326; cvt.u32.u64 %r2167, smem_ptr; }

	// end inline asm
	// begin inline asm
	ldmatrix.sync.aligned.x4.m8n8.shared.b16 {%r2168, %r2169, %r2170, %r2171}, [%r2167];

	// end inline asm
	add.s64 	%rd327, %rd271, 16384;
	// begin inline asm
	{ .reg .u64 smem_ptr; cvta.to.shared.u64 smem_ptr, %rd327; cvt.u32.u64 %r2173, smem_ptr; }

	// end inline asm
	// begin inline asm
	ldmatrix.sync.aligned.x4.m8n8.shared.b16 {%r2174, %r2175, %r2176, %r2177}, [%r2173];

	// end inline asm
	// begin inline asm
	mma.sync.aligned.m16n8k16.row.col.f32.f16.f16.f32 {%f2115,  %f2116,  %f2117,  %f2118},{%r2144,  %r2146,  %r2145,  %r2147},{%r2168,  %r2169},{%f1987, %f1988, %f1989, %f1990};

	// end inline asm
	// begin inline asm
	mma.sync.aligned.m16n8k16.row.col.f32.f16.f16.f32 {%f2123,  %f2124,  %f2125,  %f2126},{%r2144,  %r2146,  %r2145,  %r2147},{%r2170,  %r2171},{%f1995, %f1996, %f1997, %f1998};

	// end inline asm
	// begin inline asm
	mma.sync.aligned.m16n8k16.row.col.f32.f16.f16.f32 {%f2131,  %f2132,  %f2133,  %f2134},{%r2150,  %r2152,  %r2151,  %r2153},{%r2168,  %r2169},{%f2003, %f2004, %f2005, %f2006};

	// end inline asm
	// begin inline asm
	mma.sync.aligned.m16n8k16.row.col.f32.f16.f16.f32 {%f2139,  %f2140,  %f2141,  %f2142},{%r2150,  %r2152,  %r2151,  %r2153},{%r2170,  %r2171},{%f2011, %f2012, %f2013, %f2014};

	// end inline asm
	// begin inline asm
	mma.sync.aligned.m16n8k16.row.col.f32.f16.f16.f32 {%f2147,  %f2148,  %f2149,  %f2150},{%r2156,  %r2158,  %r2157,  %r2159},{%r2168,  %r2169},{%f2019, %f2020, %f2021, %f2022};

	// end inline asm
	// begin inline asm
	mma.sync.aligned.m16n8k16.row.col.f32.f16.f16.f32 {%f2155,  %f2156,  %f2157,  %f2158},{%r2156,  %r2158,  %r2157,  %r2159},{%r2170,  %r2171},{%f2027, %f2028, %f2029, %f2030};

	// end inline asm
	// begin inline asm
	mma.sync.aligned.m16n8k16.row.col.f32.f16.f16.f32 {%f2163,  %f2164,  %f2165,  %f2166},{%r2162,  %r2164,  %r2163,  %r2165},{%r2168,  %r2169},{%f2035, %f2036, %f2037, %f2038};

	// end inline asm
	// begin inline asm
	mma.sync.aligned.m16n8k16.row.col.f32.f16.f16.f32 {%f2171,  %f2172,  %f2173,  %f2174},{%r2162,  %r2164,  %r2163,  %r2165},{%r2170,  %r2171},{%f2043, %f2044, %f2045, %f2046};

	// end inline asm
	// begin inline asm
	mma.sync.aligned.m16n8k16.row.col.f32.f16.f16.f32 {%f2179,  %f2180,  %f2181,  %f2182},{%r2144,  %r2146,  %r2145,  %r2147},{%r2174,  %r2175},{%f2051, %f2052, %f2053, %f2054};

	// end inline asm
	// begin inline asm
	mma.sync.aligned.m16n8k16.row.col.f32.f16.f16.f32 {%f2187,  %f2188,  %f2189,  %f2190},{%r2144,  %r2146,  %r2145,  %r2147},{%r2176,  %r2177},{%f2059, %f2060, %f2061, %f2062};

	// end inline asm
	// begin inline asm
	mma.sync.aligned.m16n8k16.row.col.f32.f16.f16.f32 {%f2195,  %f2196,  %f2197,  %f2198},{%r2150,  %r2152,  %r2151,  %r2153},{%r2174,  %r2175},{%f2067, %f2068, %f2069, %f2070};

	// end inline asm
	// begin inline asm
	mma.sync.aligned.m16n8k16.row.col.f32.f16.f16.f32 {%f2203,  %f2204,  %f2205,  %f2206},{%r2150,  %r2152,  %r2151,  %r2153},{%r2176,  %r2177},{%f2075, %f2076, %f2077, %f2078};

	// end inline asm
	// begin inline asm
	mma.sync.aligned.m16n8k16.row.col.f32.f16.f16.f32 {%f2211,  %f2212,  %f2213,  %f2214},{%r2156,  %r2158,  %r2157,  %r2159},{%r2174,  %r2175},{%f2083, %f2084, %f2085, %f2086};

	// end inline asm
	// begin inline asm
	mma.sync.aligned.m16n8k16.row.col.f32.f16.f16.f32 {%f2219,  %f2220,  %f2221,  %f2222},{%r2156,  %r2158,  %r2157,  %r2159},{%r2176,  %r2177},{%f2091, %f2092, %f2093, %f2094};

	// end inline asm
	// begin inline asm
	mma.sync.aligned.m16n8k16.row.col.f32.f16.f16.f32 {%f2227,  %f2228,  %f2229,  %f2230},{%r2162,  %r2164,  %r2163,  %r2165},{%r2174,  %r2175},{%f2099, %f2100, %f2101, %f2102};

	// end inline asm
	// begin inline asm
	mma.sync.aligned.m16n8k16.row.col.f32.f16.f16.f32 {%f2235,  %f2236,  %f2237,  %f2238},{%r2162,  %r2164,  %r2163,  %r2165},{%r2176,  %r2177},{%f2107, %f2108, %f2109, %f2110};

	// end inline asm
	add.s64 	%rd328, %rd272, 16384;
	// begin inline asm
	{ .reg .u64 smem_ptr; cvta.to.shared.u64 smem_ptr, %rd328; cvt.u32.u64 %r2275, smem_ptr; }

	// end inline asm
	// begin inline asm
	ldmatrix.sync.aligned.x4.m8n8.shared.b16 {%r2276, %r2277, %r2278, %r2279}, [%r2275];

	// end inline asm
	add.s64 	%rd329, %rd273, 16384;
	// begin inline asm
	{ .reg .u64 smem_ptr; cvta.to.shared.u64 smem_ptr, %rd329; cvt.u32.u64 %r2281, smem_ptr; }

	// end inline asm
	// begin inline asm
	ldmatrix.sync.aligned.x4.m8n8.shared.b16 {%r2282, %r2283, %r2284, %r2285}, [%r2281];

	// end inline asm
	add.s64 	%rd330, %rd274, 16384;
	// begin inline asm
	{ .reg .u64 smem_ptr; cvta.to.shared.u64 smem_ptr, %rd330; cvt.u32.u64 %r2287, smem_ptr; }

	// end inline asm
	// begin inline asm
	ldmatrix.sync.aligned.x4.m8n8.shared.b16 {%r2288, %r2289, %r2290, %r2291}, [%r2287];

	// end inline asm
	add.s64 	%rd331, %rd275, 16384;
	// begin inline asm
	{ .reg .u64 smem_ptr; cvta.to.shared.u64 smem_ptr, %rd331; cvt.u32.u64 %r2293, smem_ptr; }

	// end inline asm
	// begin inline asm
	ldmatrix.sync.aligned.x4.m8n8.shared.b16 {%r2294, %r2295, %r2296, %r2297}, [%r2293];

	// end inline asm
	add.s64 	%rd332, %rd276, 16384;
	// begin inline asm
	{ .reg .u64 smem_ptr; cvta.to.shared.u64 smem_ptr, %rd332; cvt.u32.u64 %r2299, smem_ptr; }

	// end inline asm
	// begin inline asm
	ldmatrix.sync.aligned.x4.m8n8.shared.b16 {%r2300, %r2301, %r2302, %r2303}, [%r2299];

	// end inline asm
	add.s64 	%rd333, %rd277, 16384;
	// begin inline asm
	{ .reg .u64 smem_ptr; cvta.to.shared.u64 smem_ptr, %rd333; cvt.u32.u64 %r2305, smem_ptr; }

	// end inline asm
	// begin inline asm
	ldmatrix.sync.aligned.x4.m8n8.shared.b16 {%r2306, %r2307, %r2308, %r2309}, [%r2305];

	// end inline asm
	// begin inline asm
	mma.sync.aligned.m16n8k16.row.col.f32.f16.f16.f32 {%f2243,  %f2244,  %f2245,  %f2246},{%r2276,  %r2278,  %r2277,  %r2279},{%r2300,  %r2301},{%f2115, %f2116, %f2117, %f2118};

	// end inline asm
	// begin inline asm
	mma.sync.aligned.m16n8k16.row.col.f32.f16.f16.f32 {%f2251,  %f2252,  %f2253,  %f2254},{%r2276,  %r2278,  %r2277,  %r2279},{%r2302,  %r2303},{%f2123, %f2124, %f2125, %f2126};

	// end inline asm
	// begin inline asm
	mma.sync.aligned.m16n8k16.row.col.f32.f16.f16.f32 {%f2259,  %f2260,  %f2261,  %f2262},{%r2282,  %r2284,  %r2283,  %r2285},{%r2300,  %r2301},{%f2131, %f2132, %f2133, %f2134};

	// end inline asm
	// begin inline asm
	mma.sync.aligned.m16n8k16.row.col.f32.f16.f16.f32 {%f2267,  %f2268,  %f2269,  %f2270},{%r2282,  %r2284,  %r2283,  %r2285},{%r2302,  %r2303},{%f2139, %f2140, %f2141, %f2142};

	// end inline asm
	// begin inline asm
	mma.sync.aligned.m16n8k16.row.col.f32.f16.f16.f32 {%f2275,  %f2276,  %f2277,  %f2278},{%r2288,  %r2290,  %r2289,  %r2291},{%r2300,  %r2301},{%f2147, %f2148, %f2149, %f2150};

	// end inline asm
	// begin inline asm
	mma.sync.aligned.m16n8k16.row.col.f32.f16.f16.f32 {%f2283,  %f2284,  %f2285,  %f2286},{%r2288,  %r2290,  %r2289,  %r2291},{%r2302,  %r2303},{%f2155, %f2156, %f2157, %f2158};

	// end inline asm
	// begin inline asm
	mma.sync.aligned.m16n8k16.row.col.f32.f16.f16.f32 {%f2291,  %f2292,  %f2293,  %f2294},{%r2294,  %r2296,  %r2295,  %r2297},{%r2300,  %r2301},{%f2163, %f2164, %f2165, %f2166};

	// end inline asm
	// begin inline asm
	mma.sync.aligned.m16n8k16.row.col.f32.f16.f16.f32 {%f2299,  %f2300,  %f2301,  %f2302},{%r2294,  %r2296,  %r2295,  %r2297},{%r2302,  %r2303},{%f2171, %f2172, %f2173, %f2174};

	// end inline asm
	// begin inline asm
	mma.sync.aligned.m16n8k16.row.col.f32.f16.f16.f32 {%f2307,  %f2308,  %f2309,  %f2310},{%r2276,  %r2278,  %r2277,  %r2279},{%r2306,  %r2307},{%f2179, %f2180, %f2181, %f2182};

	// end inline asm
	// begin inline asm
	mma.sync.aligned.m16n8k16.row.col.f32.f16.f16.f32 {%f2315,  %f2316,  %f2317,  %f2318},{%r2276,  %r2278,  %r2277,  %r2279},{%r2308,  %r2309},{%f2187, %f2188, %f2189, %f2190};

	// end inline asm
	// begin inline asm
	mma.sync.aligned.m16n8k16.row.col.f32.f16.f16.f32 {%f2323,  %f2324,  %f2325,  %f2326},{%r2282,  %r2284,  %r2283,  %r2285},{%r2306,  %r2307},{%f2195, %f2196, %f2197, %f2198};

	// end inline asm
	// begin inline asm
	mma.sync.aligned.m16n8k16.row.col.f32.f16.f16.f32 {%f2331,  %f2332,  %f2333,  %f2334},{%r2282,  %r2284,  %r2283,  %r2285},{%r2308,  %r2309},{%f2203, %f2204, %f2205, %f2206};

	// end inline asm
	// begin inline asm
	mma.sync.aligned.m16n8k16.row.col.f32.f16.f16.f32 {%f2339,  %f2340,  %f2341,  %f2342},{%r2288,  %r2290,  %r2289,  %r2291},{%r2306,  %r2307},{%f2211, %f2212, %f2213, %f2214};

	// end inline asm
	// begin inline asm
	mma.sync.aligned.m16n8k16.row.col.f32.f16.f16.f32 {%f2347,  %f2348,  %f2349,  %f2350},{%r2288,  %r2290,  %r2289,  %r2291},{%r2308,  %r2309},{%f2219, %f2220, %f2221, %f2222};

	// end inline asm
	// begin inline asm
	mma.sync.aligned.m16n8k16.row.col.f32.f16.f16.f32 {%f2355,  %f2356,  %f2357,  %f2358},{%r2294,  %r2296,  %r2295,  %r2297},{%r2306,  %r2307},{%f2227, %f2228, %f2229, %f2230};

	// end inline asm
	// begin inline asm
	mma.sync.aligned.m16n8k16.row.col.f32.f16.f16.f32 {%f2363,  %f2364,  %f2365,  %f2366},{%r2294,  %r2296,  %r2295,  %r2297},{%r2308,  %r2309},{%f2235, %f2236, %f2237, %f2238};

	// end inline asm
	// begin inline asm
	cp.async.wait_group 0;

	// end inline asm
	bar.sync 	0;
	shl.b32 	%r2407, %r30, 2;
	or.b32  	%r2408, %r2407, 2;
	setp.ge.s32 	%p10, %r2408, %r15;
	@%p10 bra 	$L__BB0_19;
	shl.b32 	%r2413, %r30, 7;
	mul.wide.s32 	%rd338, %r2413, 2;
	add.s64 	%rd339, %rd2, %rd338;
	add.s64 	%rd334, %rd339, 128;
	// begin inline asm
	cp.async.cg.shared.global [%r77], [%rd334], 16;

	// end inline asm
	add.s64 	%rd340, %rd3, %rd338;
	add.s64 	%rd335, %rd340, 128;
	// begin inline asm
	cp.async.cg.shared.global [%r79], [%rd335], 16;

	// end inline asm
	add.s64 	%rd341, %rd4, %rd338;
	add.s64 	%rd336, %rd341, 128;
	// begin inline asm
	cp.async.cg.shared.global [%r81], [%rd336], 16;

	// end inline asm
	add.s64 	%rd342, %rd5, %rd338;
	add.s64 	%rd337, %rd342, 128;
	// begin inline asm
	cp.async.cg.shared.global [%r83], [%rd337], 16;

	// end inline asm
$L__BB0_19:
	ld.param.u32 	%r2724, [_Z6matmulP6__halfS0_S0_iiiff_param_4];
	ld.param.u64 	%rd383, [_Z6matmulP6__halfS0_S0_iiiff_param_2];
	cvta.to.global.u64 	%rd18, %rd383;
	add.s64 	%rd343, %rd266, 24576;
	// begin inline asm
	{ .reg .u64 smem_ptr; cvta.to.shared.u64 smem_ptr, %rd343; cvt.u32.u64 %r2414, smem_ptr; }

	// end inline asm
	// begin inline asm
	ldmatrix.sync.aligned.x4.m8n8.shared.b16 {%r2415, %r2416, %r2417, %r2418}, [%r2414];

	// end inline asm
	add.s64 	%rd344, %rd267, 24576;
	// begin inline asm
	{ .reg .u64 smem_ptr; cvta.to.shared.u64 smem_ptr, %rd344; cvt.u32.u64 %r2420, smem_ptr; }

	// end inline asm
	// begin inline asm
	ldmatrix.sync.aligned.x4.m8n8.shared.b16 {%r2421, %r2422, %r2423, %r2424}, [%r2420];

	// end inline asm
	add.s64 	%rd345, %rd268, 24576;
	// begin inline asm
	{ .reg .u64 smem_ptr; cvta.to.shared.u64 smem_ptr, %rd345; cvt.u32.u64 %r2426, smem_ptr; }

	// end inline asm
	// begin inline asm
	ldmatrix.sync.aligned.x4.m8n8.shared.b16 {%r2427, %r2428, %r2429, %r2430}, [%r2426];

	// end inline asm
	add.s64 	%rd346, %rd269, 24576;
	// begin inline asm
	{ .reg .u64 smem_ptr; cvta.to.shared.u64 smem_ptr, %rd346; cvt.u32.u64 %r2432, smem_ptr; }

	// end inline asm
	// begin inline asm
	ldmatrix.sync.aligned.x4.m8n8.shared.b16 {%r2433, %r2434, %r2435, %r2436}, [%r2432];

	// end inline asm
	add.s64 	%rd347, %rd270, 24576;
	// begin inline asm
	{ .reg .u64 smem_ptr; cvta.to.shared.u64 smem_ptr, %rd347; cvt.u32.u64 %r2438, smem_ptr; }

	// end inline asm
	// begin inline asm
	ldmatrix.sync.aligned.x4.m8n8.shared.b16 {%r2439, %r2440, %r2441, %r2442}, [%r2438];

	// end inline asm
	add.s64 	%rd348, %rd271, 24576;
	// begin inline asm
	{ .reg .u64 smem_ptr; cvta.to.shared.u64 smem_ptr, %rd348; cvt.u32.u64 %r2444, smem_ptr; }

	// end inline asm
	// begin inline asm
	ldmatrix.sync.aligned.x4.m8n8.shared.b16 {%r2445, %r2446, %r2447, %r2448}, [%r2444];

	// end inline asm
	// begin inline asm
	mma.sync.aligned.m16n8k16.row.col.f32.f16.f16.f32 {%f2371,  %f2372,  %f2373,  %f2374},{%r2415,  %r2417,  %r2416,  %r2418},{%r2439,  %r2440},{%f2243, %f2244, %f2245, %f2246};

	// end inline asm
	// begin inline asm
	mma.sync.aligned.m16n8k16.row.col.f32.f16.f16.f32 {%f2379,  %f2380,  %f2381,  %f2382},{%r2415,  %r2417,  %r2416,  %r2418},{%r2441,  %r2442},{%f2251, %f2252, %f2253, %f2254};

	// end inline asm
	// begin inline asm
	mma.sync.aligned.m16n8k16.row.col.f32.f16.f16.f32 {%f2387,  %f2388,  %f2389,  %f2390},{%r2421,  %r2423,  %r2422,  %r2424},{%r2439,  %r2440},{%f2259, %f2260, %f2261, %f2262};

	// end inline asm
	// begin inline asm
	mma.sync.aligned.m16n8k16.row.col.f32.f16.f16.f32 {%f2395,  %f2396,  %f2397,  %f2398},{%r2421,  %r2423,  %r2422,  %r2424},{%r2441,  %r2442},{%f2267, %f2268, %f2269, %f2270};

	// end inline asm
	// begin inline asm
	mma.sync.aligned.m16n8k16.row.col.f32.f16.f16.f32 {%f2403,  %f2404,  %f2405,  %f2406},{%r2427,  %r2429,  %r2428,  %r2430},{%r2439,  %r2440},{%f2275, %f2276, %f2277, %f2278};

	// end inline asm
	// begin inline asm
	mma.sync.aligned.m16n8k16.row.col.f32.f16.f16.f32 {%f2411,  %f2412,  %f2413,  %f2414},{%r2427,  %r2429,  %r2428,  %r2430},{%r2441,  %r2442},{%f2283, %f2284, %f2285, %f2286};

	// end inline asm
	// begin inline asm
	mma.sync.aligned.m16n8k16.row.col.f32.f16.f16.f32 {%f2419,  %f2420,  %f2421,  %f2422},{%r2433,  %r2435,  %r2434,  %r2436},{%r2439,  %r2440},{%f2291, %f2292, %f2293, %f2294};

	// end inline asm
	// begin inline asm
	mma.sync.aligned.m16n8k16.row.col.f32.f16.f16.f32 {%f2427,  %f2428,  %f2429,  %f2430},{%r2433,  %r2435,  %r2434,  %r2436},{%r2441,  %r2442},{%f2299, %f2300, %f2301, %f2302};

	// end inline asm
	// begin inline asm
	mma.sync.aligned.m16n8k16.row.col.f32.f16.f16.f32 {%f2435,  %f2436,  %f2437,  %f2438},{%r2415,  %r2417,  %r2416,  %r2418},{%r2445,  %r2446},{%f2307, %f2308, %f2309, %f2310};

	// end inline asm
	// begin inline asm
	mma.sync.aligned.m16n8k16.row.col.f32.f16.f16.f32 {%f2443,  %f2444,  %f2445,  %f2446},{%r2415,  %r2417,  %r2416,  %r2418},{%r2447,  %r2448},{%f2315, %f2316, %f2317, %f2318};

	// end inline asm
	// begin inline asm
	mma.sync.aligned.m16n8k16.row.col.f32.f16.f16.f32 {%f2451,  %f2452,  %f2453,  %f2454},{%r2421,  %r2423,  %r2422,  %r2424},{%r2445,  %r2446},{%f2323, %f2324, %f2325, %f2326};

	// end inline asm
	// begin inline asm
	mma.sync.aligned.m16n8k16.row.col.f32.f16.f16.f32 {%f2459,  %f2460,  %f2461,  %f2462},{%r2421,  %r2423,  %r2422,  %r2424},{%r2447,  %r2448},{%f2331, %f2332, %f2333, %f2334};

	// end inline asm
	// begin inline asm
	mma.sync.aligned.m16n8k16.row.col.f32.f16.f16.f32 {%f2467,  %f2468,  %f2469,  %f2470},{%r2427,  %r2429,  %r2428,  %r2430},{%r2445,  %r2446},{%f2339, %f2340, %f2341, %f2342};

	// end inline asm
	// begin inline asm
	mma.sync.aligned.m16n8k16.row.col.f32.f16.f16.f32 {%f2475,  %f2476,  %f2477,  %f2478},{%r2427,  %r2429,  %r2428,  %r2430},{%r2447,  %r2448},{%f2347, %f2348, %f2349, %f2350};

	// end inline asm
	// begin inline asm
	mma.sync.aligned.m16n8k16.row.col.f32.f16.f16.f32 {%f2483,  %f2484,  %f2485,  %f2486},{%r2433,  %r2435,  %r2434,  %r2436},{%r2445,  %r2446},{%f2355, %f2356, %f2357, %f2358};

	// end inline asm
	// begin inline asm
	mma.sync.aligned.m16n8k16.row.col.f32.f16.f16.f32 {%f2491,  %f2492,  %f2493,  %f2494},{%r2433,  %r2435,  %r2434,  %r2436},{%r2447,  %r2448},{%f2363, %f2364, %f2365, %f2366};

	// end inline asm
	add.s64 	%rd349, %rd272, 24576;
	// begin inline asm
	{ .reg .u64 smem_ptr; cvta.to.shared.u64 smem_ptr, %rd349; cvt.u32.u64 %r2546, smem_ptr; }

	// end inline asm
	// begin inline asm
	ldmatrix.sync.aligned.x4.m8n8.shared.b16 {%r2547, %r2548, %r2549, %r2550}, [%r2546];

	// end inline asm
	add.s64 	%rd350, %rd273, 24576;
	// begin inline asm
	{ .reg .u64 smem_ptr; cvta.to.shared.u64 smem_ptr, %rd350; cvt.u32.u64 %r2552, smem_ptr; }

	// end inline asm
	// begin inline asm
	ldmatrix.sync.aligned.x4.m8n8.shared.b16 {%r2553, %r2554, %r2555, %r2556}, [%r2552];

	// end inline asm
	add.s64 	%rd351, %rd274, 24576;
	// begin inline asm
	{ .reg .u64 smem_ptr; cvta.to.shared.u64 smem_ptr, %rd351; cvt.u32.u64 %r2558, smem_ptr; }

	// end inline asm
	// begin inline asm
	ldmatrix.sync.aligned.x4.m8n8.shared.b16 {%r2559, %r2560, %r2561, %r2562}, [%r2558];

	// end inline asm
	add.s64 	%rd352, %rd275, 24576;
	// begin inline asm
	{ .reg .u64 smem_ptr; cvta.to.shared.u64 smem_ptr, %rd352; cvt.u32.u64 %r2564, smem_ptr; }

	// end inline asm
	// begin inline asm
	ldmatrix.sync.aligned.x4.m8n8.shared.b16 {%r2565, %r2566, %r2567, %r2568}, [%r2564];

	// end inline asm
	add.s64 	%rd353, %rd276, 24576;
	// begin inline asm
	{ .reg .u64 smem_ptr; cvta.to.shared.u64 smem_ptr, %rd353; cvt.u32.u64 %r2570, smem_ptr; }

	// end inline asm
	// begin inline asm
	ldmatrix.sync.aligned.x4.m8n8.shared.b16 {%r2571, %r2572, %r2573, %r2574}, [%r2570];

	// end inline asm
	add.s64 	%rd354, %rd277, 24576;
	// begin inline asm
	{ .reg .u64 smem_ptr; cvta.to.shared.u64 smem_ptr, %rd354; cvt.u32.u64 %r2576, smem_ptr; }

	// end inline asm
	// begin inline asm
	ldmatrix.sync.aligned.x4.m8n8.shared.b16 {%r2577, %r2578, %r2579, %r2580}, [%r2576];

	// end inline asm
	// begin inline asm
	mma.sync.aligned.m16n8k16.row.col.f32.f16.f16.f32 {%f2499,  %f2500,  %f2501,  %f2502},{%r2547,  %r2549,  %r2548,  %r2550},{%r2571,  %r2572},{%f2371, %f2372, %f2373, %f2374};

	// end inline asm
	// begin inline asm
	mma.sync.aligned.m16n8k16.row.col.f32.f16.f16.f32 {%f2507,  %f2508,  %f2509,  %f2510},{%r2547,  %r2549,  %r2548,  %r2550},{%r2573,  %r2574},{%f2379, %f2380, %f2381, %f2382};

	// end inline asm
	// begin inline asm
	mma.sync.aligned.m16n8k16.row.col.f32.f16.f16.f32 {%f2515,  %f2516,  %f2517,  %f2518},{%r2553,  %r2555,  %r2554,  %r2556},{%r2571,  %r2572},{%f2387, %f2388, %f2389, %f2390};

	// end inline asm
	// begin inline asm
	mma.sync.aligned.m16n8k16.row.col.f32.f16.f16.f32 {%f2523,  %f2524,  %f2525,  %f2526},{%r2553,  %r2555,  %r2554,  %r2556},{%r2573,  %r2574},{%f2395, %f2396, %f2397, %f2398};

	// end inline asm
	// begin inline asm
	mma.sync.aligned.m16n8k16.row.col.f32.f16.f16.f32 {%f2531,  %f2532,  %f2533,  %f2534},{%r2559,  %r2561,  %r2560,  %r2562},{%r2571,  %r2572},{%f2403, %f2404, %f2405, %f2406};

	// end inline asm
	// begin inline asm
	mma.sync.aligned.m16n8k16.row.col.f32.f16.f16.f32 {%f2539,  %f2540,  %f2541,  %f2542},{%r2559,  %r2561,  %r2560,  %r2562},{%r2573,  %r2574},{%f2411, %f2412, %f2413, %f2414};

	// end inline asm
	// begin inline asm
	mma.sync.aligned.m16n8k16.row.col.f32.f16.f16.f32 {%f2547,  %f2548,  %f2549,  %f2550},{%r2565,  %r2567,  %r2566,  %r2568},{%r2571,  %r2572},{%f2419, %f2420, %f2421, %f2422};

	// end inline asm
	// begin inline asm
	mma.sync.aligned.m16n8k16.row.col.f32.f16.f16.f32 {%f2555,  %f2556,  %f2557,  %f2558},{%r2565,  %r2567,  %r2566,  %r2568},{%r2573,  %r2574},{%f2427, %f2428, %f2429, %f2430};

	// end inline asm
	// begin inline asm
	mma.sync.aligned.m16n8k16.row.col.f32.f16.f16.f32 {%f2563,  %f2564,  %f2565,  %f2566},{%r2547,  %r2549,  %r2548,  %r2550},{%r2577,  %r2578},{%f2435, %f2436, %f2437, %f2438};

	// end inline asm
	// begin inline asm
	mma.sync.aligned.m16n8k16.row.col.f32.f16.f16.f32 {%f2571,  %f2572,  %f2573,  %f2574},{%r2547,  %r2549,  %r2548,  %r2550},{%r2579,  %r2580},{%f2443, %f2444, %f2445, %f2446};

	// end inline asm
	// begin inline asm
	mma.sync.aligned.m16n8k16.row.col.f32.f16.f16.f32 {%f2579,  %f2580,  %f2581,  %f2582},{%r2553,  %r2555,  %r2554,  %r2556},{%r2577,  %r2578},{%f2451, %f2452, %f2453, %f2454};

	// end inline asm
	// begin inline asm
	mma.sync.aligned.m16n8k16.row.col.f32.f16.f16.f32 {%f2587,  %f2588,  %f2589,  %f2590},{%r2553,  %r2555,  %r2554,  %r2556},{%r2579,  %r2580},{%f2459, %f2460, %f2461, %f2462};

	// end inline asm
	// begin inline asm
	mma.sync.aligned.m16n8k16.row.col.f32.f16.f16.f32 {%f2595,  %f2596,  %f2597,  %f2598},{%r2559,  %r2561,  %r2560,  %r2562},{%r2577,  %r2578},{%f2467, %f2468, %f2469, %f2470};

	// end inline asm
	// begin inline asm
	mma.sync.aligned.m16n8k16.row.col.f32.f16.f16.f32 {%f2603,  %f2604,  %f2605,  %f2606},{%r2559,  %r2561,  %r2560,  %r2562},{%r2579,  %r2580},{%f2475, %f2476, %f2477, %f2478};

	// end inline asm
	// begin inline asm
	mma.sync.aligned.m16n8k16.row.col.f32.f16.f16.f32 {%f2611,  %f2612,  %f2613,  %f2614},{%r2565,  %r2567,  %r2566,  %r2568},{%r2577,  %r2578},{%f2483, %f2484, %f2485, %f2486};

	// end inline asm
	// begin inline asm
	mma.sync.aligned.m16n8k16.row.col.f32.f16.f16.f32 {%f2619,  %f2620,  %f2621,  %f2622},{%r2565,  %r2567,  %r2566,  %r2568},{%r2579,  %r2580},{%f2491, %f2492, %f2493, %f2494};

	// end inline asm
	mov.u32 	%r2679, %tid.x;
	mov.u32 	%r2680, %tid.z;
	shl.b32 	%r2681, %r2680, 13;
	shl.b32 	%r2682, %r2679, 5;
	and.b32  	%r2683, %r2682, 32640;
	mov.u32 	%r2684, %tid.y;
	shl.b32 	%r2685, %r2684, 5;
	add.s32 	%r2686, %r2685, %r2681;
	add.s32 	%r2687, %r2686, %r2683;
	shl.b32 	%r2688, %r2687, 2;
	shl.b32 	%r2689, %r2679, 3;
	and.b32  	%r2690, %r2689, 24;
	or.b32  	%r2691, %r2690, %r2688;
	mov.u32 	%r2692, shared_storage;
	add.s32 	%r2693, %r2692, %r2691;
	st.shared.v2.f32 	[%r2693], {%f2499, %f2500};
	st.shared.v2.f32 	[%r2693+32], {%f2507, %f2508};
	st.shared.v2.f32 	[%r2693+4096], {%f2501, %f2502};
	st.shared.v2.f32 	[%r2693+4128], {%f2509, %f2510};
	st.shared.v2.f32 	[%r2693+64], {%f2563, %f2564};
	st.shared.v2.f32 	[%r2693+96], {%f2571, %f2572};
	st.shared.v2.f32 	[%r2693+4160], {%f2565, %f2566};
	st.shared.v2.f32 	[%r2693+4192], {%f2573, %f2574};
	st.shared.v2.f32 	[%r2693+8192], {%f2515, %f2516};
	st.shared.v2.f32 	[%r2693+8224], {%f2523, %f2524};
	st.shared.v2.f32 	[%r2693+12288], {%f2517, %f2518};
	st.shared.v2.f32 	[%r2693+12320], {%f2525, %f2526};
	st.shared.v2.f32 	[%r2693+8256], {%f2579, %f2580};
	st.shared.v2.f32 	[%r2693+8288], {%f2587, %f2588};
	st.shared.v2.f32 	[%r2693+12352], {%f2581, %f2582};
	st.shared.v2.f32 	[%r2693+12384], {%f2589, %f2590};
	st.shared.v2.f32 	[%r2693+16384], {%f2531, %f2532};
	st.shared.v2.f32 	[%r2693+16416], {%f2539, %f2540};
	st.shared.v2.f32 	[%r2693+20480], {%f2533, %f2534};
	st.shared.v2.f32 	[%r2693+20512], {%f2541, %f2542};
	st.shared.v2.f32 	[%r2693+16448], {%f2595, %f2596};
	st.shared.v2.f32 	[%r2693+16480], {%f2603, %f2604};
	st.shared.v2.f32 	[%r2693+20544], {%f2597, %f2598};
	st.shared.v2.f32 	[%r2693+20576], {%f2605, %f2606};
	st.shared.v2.f32 	[%r2693+24576], {%f2547, %f2548};
	st.shared.v2.f32 	[%r2693+24608], {%f2555, %f2556};
	st.shared.v2.f32 	[%r2693+28672], {%f2549, %f2550};
	st.shared.v2.f32 	[%r2693+28704], {%f2557, %f2558};
	st.shared.v2.f32 	[%r2693+24640], {%f2611, %f2612};
	st.shared.v2.f32 	[%r2693+24672], {%f2619, %f2620};
	st.shared.v2.f32 	[%r2693+28736], {%f2613, %f2614};
	st.shared.v2.f32 	[%r2693+28768], {%f2621, %f2622};
	bar.sync 	0;
	add.s32 	%r2694, %r2685, %r2679;
	shl.b32 	%r2695, %r2680, 7;
	add.s32 	%r2696, %r2694, %r2695;
	shr.u32 	%r2697, %r2696, 7;
	and.b32  	%r2698, %r2694, 127;
	mov.u32 	%r2699, %ctaid.y;
	shl.b32 	%r2700, %r2699, 7;
	add.s32 	%r2701, %r2697, %r2700;
	add.s32 	%r2702, %r2701, 2;
	mov.u32 	%r2703, %ctaid.x;
	shl.b32 	%r2704, %r2703, 7;
	mad.lo.s32 	%r2705, %r2724, %r2702, %r2704;
	add.s32 	%r2741, %r2705, %r2698;
	shl.b32 	%r32, %r2724, 4;
	add.s32 	%r2706, %r2701, 4;
	mad.lo.s32 	%r2707, %r2724, %r2706, %r2704;
	add.s32 	%r2740, %r2707, %r2698;
	add.s32 	%r2708, %r2701, 6;
	mad.lo.s32 	%r2709, %r2724, %r2708, %r2704;
	add.s32 	%r2739, %r2709, %r2698;
	add.s32 	%r2710, %r2701, 8;
	mad.lo.s32 	%r2711, %r2724, %r2710, %r2704;
	add.s32 	%r2738, %r2711, %r2698;
	add.s32 	%r2712, %r2701, 10;
	mad.lo.s32 	%r2713, %r2724, %r2712, %r2704;
	add.s32 	%r2737, %r2713, %r2698;
	add.s32 	%r2714, %r2701, 12;
	mad.lo.s32 	%r2715, %r2724, %r2714, %r2704;
	add.s32 	%r2736, %r2715, %r2698;
	add.s32 	%r2716, %r2701, 14;
	mad.lo.s32 	%r2717, %r2724, %r2716, %r2704;
	add.s32 	%r2735, %r2717, %r2698;
	mad.lo.s32 	%r2718, %r2724, %r2701, %r2704;
	add.s32 	%r2734, %r2718, %r2698;
	shl.b32 	%r2719, %r2697, 9;
	shl.b32 	%r2720, %r2694, 2;
	and.b32  	%r2721, %r2720, 508;
	or.b32  	%r2722, %r2719, %r2721;
	add.s32 	%r40, %r2692, %r2722;
	mov.b32 	%r2742, 4096;
$L__BB0_20:
	add.s32 	%r2723, %r40, %r2742;
	ld.shared.f32 	%f2627, [%r2723+-4096];
	// begin inline asm
	{  cvt.rn.f16.f32 %rs1, %f2627;}

	// end inline asm
	mul.wide.s32 	%rd355, %r2734, 2;
	add.s64 	%rd356, %rd18, %rd355;
	st.global.u16 	[%rd356], %rs1;
	ld.shared.f32 	%f2628, [%r2723+-3072];
	// begin inline asm
	{  cvt.rn.f16.f32 %rs2, %f2628;}

	// end inline asm
	mul.wide.s32 	%rd357, %r2741, 2;
	add.s64 	%rd358, %rd18, %rd357;
	st.global.u16 	[%rd358], %rs2;
	ld.shared.f32 	%f2629, [%r2723+-2048];
	// begin inline asm
	{  cvt.rn.f16.f32 %rs3, %f2629;}

	// end inline asm
	mul.wide.s32 	%rd359, %r2740, 2;
	add.s64 	%rd360, %rd18, %rd359;
	st.global.u16 	[%rd360], %rs3;
	ld.shared.f32 	%f2630, [%r2723+-1024];
	// begin inline asm
	{  cvt.rn.f16.f32 %rs4, %f2630;}

	// end inline asm
	mul.wide.s32 	%rd361, %r2739, 2;
	add.s64 	%rd362, %rd18, %rd361;
	st.global.u16 	[%rd362], %rs4;
	ld.shared.f32 	%f2631, [%r2723];
	// begin inline asm
	{  cvt.rn.f16.f32 %rs5, %f2631;}

	// end inline asm
	mul.wide.s32 	%rd363, %r2738, 2;
	add.s64 	%rd364, %rd18, %rd363;
	st.global.u16 	[%rd364], %rs5;
	ld.shared.f32 	%f2632, [%r2723+1024];
	// begin inline asm
	{  cvt.rn.f16.f32 %rs6, %f2632;}

	// end inline asm
	mul.wide.s32 	%rd365, %r2737, 2;
	add.s64 	%rd366, %rd18, %rd365;
	st.global.u16 	[%rd366], %rs6;
	ld.shared.f32 	%f2633, [%r2723+2048];
	// begin inline asm
	{  cvt.rn.f16.f32 %rs7, %f2633;}

	// end inline asm
	mul.wide.s32 	%rd367, %r2736, 2;
	add.s64 	%rd368, %rd18, %rd367;
	st.global.u16 	[%rd368], %rs7;
	ld.shared.f32 	%f2634, [%r2723+3072];
	// begin inline asm
	{  cvt.rn.f16.f32 %rs8, %f2634;}

	// end inline asm
	mul.wide.s32 	%rd369, %r2735, 2;
	add.s64 	%rd370, %rd18, %rd369;
	st.global.u16 	[%rd370], %rs8;
	add.s32 	%r2742, %r2742, 8192;
	add.s32 	%r2741, %r2741, %r32;
	add.s32 	%r2740, %r2740, %r32;
	add.s32 	%r2739, %r2739, %r32;
	add.s32 	%r2738, %r2738, %r32;
	add.s32 	%r2737, %r2737, %r32;
	add.s32 	%r2736, %r2736, %r32;
	add.s32 	%r2735, %r2735, %r32;
	add.s32 	%r2734, %r2734, %r32;
	setp.ne.s32 	%p11, %r2742, 69632;
	@%p11 bra 	$L__BB0_20;
	ret;

}


// ===== COMPILED SASS (sm_100) =====

	.target	sm_100

	.elftype	@"ET_EXEC"


//--------------------- .note.nv.tkinfo           --------------------------
	.section	.note.nv.tkinfo,"",@"SHT_NOTE"
	.sectionflags	@"SHF_NOTE_NV_TKINFO"
	.tkinfo
        /*0018*/ 	.word	0x00000002
        /*0030*/ 	.string	""
        /*0030*/ 	.string	"ptxas"
        /*0030*/ 	.string	"Cuda compilation tools, release 13.0, V13.0.88"
        /*0030*/ 	.string	"Build cuda_13.0.r13.0/compiler.36424714_0"
        /*0030*/ 	.string	"-arch sm_100 -m 64 "



//--------------------- .note.nv.cuinfo           --------------------------
	.section	.note.nv.cuinfo,"",@"SHT_NOTE"
	.sectionflags	@"SHF_NOTE_NV_CUINFO"
        /*0018*/ 	.short	0x0002
        /*001a*/ 	.short	0x0064
        /*001c*/ 	.short	0x0082
	.zero		2


//--------------------- .nv.info                  --------------------------
	.section	.nv.info,"",@"SHT_CUDA_INFO"
	.align	4


	//----- nvinfo : EIATTR_REGCOUNT
	.align		4
        /*0000*/ 	.byte	0x04, 0x2f
        /*0002*/ 	.short	(.L_1 - .L_0)
	.align		4
.L_0:
        /*0004*/ 	.word	index@(_Z6matmulP6__halfS0_S0_iiiff)
        /*0008*/ 	.word	0x000000a6


	//----- nvinfo : EIATTR_FRAME_SIZE
	.align		4
.L_1:
        /*000c*/ 	.byte	0x04, 0x11
        /*000e*/ 	.short	(.L_3 - .L_2)
	.align		4
.L_2:
        /*0010*/ 	.word	index@(_Z6matmulP6__halfS0_S0_iiiff)
        /*0014*/ 	.word	0x00000000


	//----- nvinfo : EIATTR_MIN_STACK_SIZE
	.align		4
.L_3:
        /*0018*/ 	.byte	0x04, 0x12
        /*001a*/ 	.short	(.L_5 - .L_4)
	.align		4
.L_4:
        /*001c*/ 	.word	index@(_Z6matmulP6__halfS0_S0_iiiff)
        /*0020*/ 	.word	0x00000000
.L_5:


//--------------------- .nv.compat                --------------------------
	.section	.nv.compat,"",@"SHT_CUDA_COMPAT_INFO"
	.align	4
        /*0000*/ 	.byte	0x02, 0x09, 0x00, 0x00, 0x02, 0x02, 0x01, 0x00, 0x02, 0x05, 0x05, 0x00, 0x03, 0x07, 0x01, 0x01
        /*0010*/ 	.byte	0x02, 0x03, 0x00, 0x00, 0x02, 0x06, 0x01, 0x00, 0x04, 0x0b, 0x08, 0x00, 0x09, 0x00, 0x00, 0x00
        /*0020*/ 	.byte	0x00, 0x00, 0x00, 0x00


//--------------------- .nv.info._Z6matmulP6__halfS0_S0_iiiff --------------------------
	.section	.nv.info._Z6matmulP6__halfS0_S0_iiiff,"",@"SHT_CUDA_INFO"
	.sectionflags	@""
	.align	4


	//----- nvinfo : EIATTR_CUDA_API_VERSION
	.align		4
        /*0000*/ 	.byte	0x04, 0x37
        /*0002*/ 	.short	(.L_7 - .L_6)
.L_6:
        /*0004*/ 	.word	0x00000082


	//----- nvinfo : EIATTR_KPARAM_INFO
	.align		4
.L_7:
        /*0008*/ 	.byte	0x04, 0x17
        /*000a*/ 	.short	(.L_9 - .L_8)
.L_8:
        /*000c*/ 	.word	0x00000000
        /*0010*/ 	.short	0x0007
        /*0012*/ 	.short	0x0028
        /*0014*/ 	.byte	0x00, 0xf0, 0x11, 0x00


	//----- nvinfo : EIATTR_KPARAM_INFO
	.align		4
.L_9:
        /*0018*/ 	.byte	0x04, 0x17
        /*001a*/ 	.short	(.L_11 - .L_10)
.L_10:
        /*001c*/ 	.word	0x00000000
        /*0020*/ 	.short	0x0006
        /*0022*/ 	.short	0x0024
        /*0024*/ 	.byte	0x00, 0xf0, 0x11, 0x00


	//----- nvinfo : EIATTR_KPARAM_INFO
	.align		4
.L_11:
        /*0028*/ 	.byte	0x04, 0x17
        /*002a*/ 	.short	(.L_13 - .L_12)
.L_12:
        /*002c*/ 	.word	0x00000000
        /*0030*/ 	.short	0x0005
        /*0032*/ 	.short	0x0020
        /*0034*/ 	.byte	0x00, 0xf0, 0x11, 0x00


	//----- nvinfo : EIATTR_KPARAM_INFO
	.align		4
.L_13:
        /*0038*/ 	.byte	0x04, 0x17
        /*003a*/ 	.short	(.L_15 - .L_14)
.L_14:
        /*003c*/ 	.word	0x00000000
        /*0040*/ 	.short	0x0004
        /*0042*/ 	.short	0x001c
        /*0044*/ 	.byte	0x00, 0xf0, 0x11, 0x00


	//----- nvinfo : EIATTR_KPARAM_INFO
	.align		4
.L_15:
        /*0048*/ 	.byte	0x04, 0x17
        /*004a*/ 	.short	(.L_17 - .L_16)
.L_16:
        /*004c*/ 	.word	0x00000000
        /*0050*/ 	.short	0x0003
        /*0052*/ 	.short	0x0018
        /*0054*/ 	.byte	0x00, 0xf0, 0x11, 0x00


	//----- nvinfo : EIATTR_KPARAM_INFO
	.align		4
.L_17:
        /*0058*/ 	.byte	0x04, 0x17
        /*005a*/ 	.short	(.L_19 - .L_18)
.L_18:
        /*005c*/ 	.word	0x00000000
        /*0060*/ 	.short	0x0002
        /*0062*/ 	.short	0x0010
        /*0064*/ 	.byte	0x00, 0xf5, 0x21, 0x00


	//----- nvinfo : EIATTR_KPARAM_INFO
	.align		4
.L_19:
        /*0068*/ 	.byte	0x04, 0x17
        /*006a*/ 	.short	(.L_21 - .L_20)
.L_20:
        /*006c*/ 	.word	0x00000000
        /*0070*/ 	.short	0x0001
        /*0072*/ 	.short	0x0008
        /*0074*/ 	.byte	0x00, 0xf5, 0x21, 0x00


	//----- nvinfo : EIATTR_KPARAM_INFO
	.align		4
.L_21:
        /*0078*/ 	.byte	0x04, 0x17
        /*007a*/ 	.short	(.L_23 - .L_22)
.L_22:
        /*007c*/ 	.word	0x00000000
        /*0080*/ 	.short	0x0000
        /*0082*/ 	.short	0x0000
        /*0084*/ 	.byte	0x00, 0xf5, 0x21, 0x00


	//----- nvinfo : EIATTR_SPARSE_MMA_MASK
	.align		4
.L_23:
        /*0088*/ 	.byte	0x03, 0x50
        /*008a*/ 	.short	0x0000


	//----- nvinfo : EIATTR_MAXREG_COUNT
	.align		4
        /*008c*/ 	.byte	0x03, 0x1b
        /*008e*/ 	.short	0x00ff


	//----- nvinfo : EIATTR_NUM_BARRIERS
	.align		4
        /*0090*/ 	.byte	0x02, 0x4c
        /*0092*/ 	.byte	0x01
	.zero		1


	//----- nvinfo : EIATTR_MERCURY_ISA_VERSION
	.align		4
        /*0094*/ 	.byte	0x03, 0x5f
        /*0096*/ 	.short	0x0101


	//----- nvinfo : EIATTR_VRC_CTA_INIT_COUNT
	.align		4
        /*0098*/ 	.byte	0x02, 0x4a
	.zero		1
	.zero		1


	//----- nvinfo : EIATTR_EXIT_INSTR_OFFSETS
	.align		4
        /*009c*/ 	.byte	0x04, 0x1c
        /*009e*/ 	.short	(.L_25 - .L_24)


	//   ....[0]....
.L_24:
        /*00a0*/ 	.word	0x000092f0


	//----- nvinfo : EIATTR_CBANK_PARAM_SIZE
	.align		4
.L_25:
        /*00a4*/ 	.byte	0x03, 0x19
        /*00a6*/ 	.short	0x002c


	//----- nvinfo : EIATTR_PARAM_CBANK
	.align		4
        /*00a8*/ 	.byte	0x04, 0x0a
        /*00aa*/ 	.short	(.L_27 - .L_26)
	.align		4
.L_26:
        /*00ac*/ 	.word	index@(.nv.constant0._Z6matmulP6__halfS0_S0_iiiff)
        /*00b0*/ 	.short	0x0380
        /*00b2*/ 	.short	0x002c


	//----- nvinfo : EIATTR_SW_WAR
	.align		4
.L_27:
        /*00b4*/ 	.byte	0x04, 0x36
        /*00b6*/ 	.short	(.L_29 - .L_28)
.L_28:
        /*00b8*/ 	.word	0x00000008
.L_29:


//--------------------- .nv.callgraph             --------------------------
	.section	.nv.callgraph,"",@"SHT_CUDA_CALLGRAPH"
	.align	4
	.sectionentsize	8
	.align		4
        /*0000*/ 	.word	0x00000000
	.align		4
        /*0004*/ 	.word	0xffffffff
	.align		4
        /*0008*/ 	.word	0x00000000
	.align		4
        /*000c*/ 	.word	0xfffffffe
	.align		4
        /*0010*/ 	.word	0x00000000
	.align		4
        /*0014*/ 	.word	0xfffffffd
	.align		4
        /*0018*/ 	.word	0x00000000
	.align		4
        /*001c*/ 	.word	0xfffffffc


//--------------------- .text._Z6matmulP6__halfS0_S0_iiiff --------------------------
	.section	.text._Z6matmulP6__halfS0_S0_iiiff,"ax",@progbits
	.align	128
        .global         _Z6matmulP6__halfS0_S0_iiiff
        .type           _Z6matmulP6__halfS0_S0_iiiff,@function
        .size           _Z6matmulP6__halfS0_S0_iiiff,(.L_x_10 - _Z6matmulP6__halfS0_S0_iiiff)
        .other          _Z6matmulP6__halfS0_S0_iiiff,@"STO_CUDA_ENTRY STV_DEFAULT"
_Z6matmulP6__halfS0_S0_iiiff:
.text._Z6matmulP6__halfS0_S0_iiiff:
[----:B------:R-:W-:Y:S01]  /*0000*/  LDC R1, c[0x0][0x37c] ;  /* 0x0000df00ff017b82 */ /* 0x000fe20000000800 */
[----:B------:R-:W1:Y:S07]  /*0010*/  S2R R0, SR_TID.X ;  /* 0x0000000000007919 */ /* 0x000e6e0000002100 */
[----:B------:R-:W2:Y:S01]  /*0020*/  S2UR UR6, SR_CgaCtaId ;  /* 0x00000000000679c3 */ /* 0x000ea20000008800 */
[----:B------:R-:W-:Y:S01]  /*0030*/  UMOV UR4, 0x400 ;  /* 0x0000040000047882 */ /* 0x000fe20000000000 */
[----:B------:R-:W3:Y:S01]  /*0040*/  LDCU.64 UR8, c[0x0][0x388] ;  /* 0x00007100ff0877ac */ /* 0x000ee20008000a00 */
[----:B------:R-:W4:Y:S01]  /*0050*/  S2R R3, SR_TID.Y ;  /* 0x0000000000037919 */ /* 0x000f220000002200 */
[----:B------:R-:W-:-:S02]  /*0060*/  CS2R R82, SRZ ;  /* 0x0000000000527805 */ /* 0x000fc4000001ff00 */
[----:B------:R-:W-:Y:S01]  /*0070*/  CS2R R80, SRZ ;  /* 0x0000000000507805 */ /* 0x000fe2000001ff00 */
[----:B------:R-:W5:Y:S01]  /*0080*/  LDCU.64 UR10, c[0x0][0x358] ;  /* 0x00006b00ff0a77ac */ /* 0x000f620008000a00 */
[----:B------:R-:W3:Y:S01]  /*0090*/  S2R R2, SR_TID.Z ;  /* 0x0000000000027919 */ /* 0x000ee20000002300 */
[----:B------:R-:W5:Y:S01]  /*00a0*/  S2UR UR7, SR_SWINHI ;  /* 0x00000000000779c3 */ /* 0x000f620000002f00 */
[----:B------:R-:W-:Y:S02]  /*00b0*/  CS2R R50, SRZ ;  /* 0x0000000000327805 */ /* 0x000fe4000001ff00 */
[----:B------:R-:W-:Y:S01]  /*00c0*/  CS2R R30, SRZ ;  /* 0x00000000001e7805 */ /* 0x000fe2000001ff00 */
[----:B------:R-:W3:Y:S01]  /*00d0*/  S2R R6, SR_CTAID.Y ;  /* 0x0000000000067919 */ /* 0x000ee20000002600 */
[----:B------:R-:W-:Y:S02]  /*00e0*/  CS2R R48, SRZ ;  /* 0x0000000000307805 */ /* 0x000fe4000001ff00 */
[----:B------:R-:W-:-:S02]  /*00f0*/  CS2R R28, SRZ ;  /* 0x00000000001c7805 */ /* 0x000fc4000001ff00 */
[----:B------:R-:W-:Y:S01]  /*0100*/  CS2R R66, SRZ ;  /* 0x0000000000427805 */ /* 0x000fe2000001ff00 */
[----:B------:R-:W3:Y:S01]  /*0110*/  S2R R8, SR_CTAID.X ;  /* 0x0000000000087919 */ /* 0x000ee20000002500 */
[----:B------:R-:W3:Y:S01]  /*0120*/  LDC R124, c[0x0][0x3a0] ;  /* 0x0000e800ff7c7b82 */ /* 0x000ee20000000800 */
[----:B------:R-:W-:Y:S02]  /*0130*/  CS2R R78, SRZ ;  /* 0x00000000004e7805 */ /* 0x000fe4000001ff00 */
[----:B------:R-:W-:Y:S02]  /*0140*/  CS2R R64, SRZ ;  /* 0x0000000000407805 */ /* 0x000fe4000001ff00 */
[----:B------:R-:W-:Y:S02]  /*0150*/  CS2R R76, SRZ ;  /* 0x00000000004c7805 */ /* 0x000fe4000001ff00 */
[----:B------:R-:W-:Y:S02]  /*0160*/  CS2R R46, SRZ ;  /* 0x00000000002e7805 */ /* 0x000fe4000001ff00 */
[----:B------:R-:W-:-:S02]  /*0170*/  CS2R R26, SRZ ;  /* 0x00000000001a7805 */ /* 0x000fc4000001ff00 */
[----:B------:R-:W-:Y:S02]  /*0180*/  CS2R R44, SRZ ;  /* 0x00000000002c7805 */ /* 0x000fe4000001ff00 */
[----:B------:R-:W-:Y:S01]  /*0190*/  CS2R R74, SRZ ;  /* 0x00000000004a7805 */ /* 0x000fe2000001ff00 */
[----:B--2---:R-:W-:Y:S01]  /*01a0*/  ULEA UR6, UR6, UR4, 0x18 ;  /* 0x0000000406067291 */ /* 0x004fe2000f8ec0ff */
[----:B------:R-:W2:Y:S01]  /*01b0*/  LDC.64 R18, c[0x0][0x380] ;  /* 0x0000e000ff127b82 */ /* 0x000ea20000000a00 */
[----:B------:R-:W-:Y:S02]  /*01c0*/  CS2R R58, SRZ ;  /* 0x00000000003a7805 */ /* 0x000fe4000001ff00 */
[----:B------:R-:W-:Y:S02]  /*01d0*/  CS2R R72, SRZ ;  /* 0x0000000000487805 */ /* 0x000fe4000001ff00 */
[----:B------:R-:W-:Y:S02]  /*01e0*/  CS2R R56, SRZ ;  /* 0x0000000000387805 */ /* 0x000fe4000001ff00 */
[----:B------:R-:W-:-:S02]  /*01f0*/  CS2R R42, SRZ ;  /* 0x00000000002a7805 */ /* 0x000fc4000001ff00 */
[----:B------:R-:W-:Y:S01]  /*0200*/  CS2R R40, SRZ ;  /* 0x0000000000287805 */ /* 0x000fe2000001ff00 */
[C---:B-1----:R-:W-:Y:S01]  /*0210*/  IMAD.SHL.U32 R10, R0.reuse, 0x8, RZ ;  /* 0x00000008000a7824 */ /* 0x042fe200078e00ff */
[----:B------:R-:W-:Y:S01]  /*0220*/  LOP3.LUT R7, R0, 0x18, RZ, 0xc0, !PT ;  /* 0x0000001800077812 */ /* 0x000fe200078ec0ff */
[----:B------:R-:W-:Y:S01]  /*0230*/  UMOV UR4, UR6 ;  /* 0x0000000600047c82 */ /* 0x000fe20008000000 */
[----:B-----5:R-:W-:Y:S01]  /*0240*/  UMOV UR5, UR7 ;  /* 0x0000000700057c82 */ /* 0x020fe20008000000 */
[----:B------:R-:W1:Y:S01]  /*0250*/  LDC.64 R22, c[0x0][0x388] ;  /* 0x0000e200ff167b82 */ /* 0x000e620000000a00 */
[----:B----4-:R-:W-:Y:S01]  /*0260*/  IMAD R5, R3, 0x20, R0 ;  /* 0x0000002003057824 */ /* 0x010fe200078e0200 */
[----:B------:R-:W-:Y:S01]  /*0270*/  LOP3.LUT R7, R7, 0x38, R10, 0x78, !PT ;  /* 0x0000003807077812 */ /* 0x000fe200078e780a */
[----:B------:R-:W-:Y:S01]  /*0280*/  IMAD.U32 R136, RZ, RZ, UR4 ;  /* 0x00000004ff887e24 */ /* 0x000fe2000f8e00ff */
[----:B------:R-:W-:Y:S01]  /*0290*/  MOV R137, UR5 ;  /* 0x0000000500897c02 */ /* 0x000fe20008000f00 */
[----:B------:R-:W4:Y:S01]  /*02a0*/  LDCU.64 UR4, c[0x0][0x380] ;  /* 0x00007000ff0477ac */ /* 0x000f220008000a00 */
[----:B---3--:R-:W-:-:S02]  /*02b0*/  LEA R5, R2, R5, 0x7 ;  /* 0x0000000502057211 */ /* 0x008fc400078e38ff */
[----:B------:R-:W-:Y:S02]  /*02c0*/  CS2R R90, SRZ ;  /* 0x00000000005a7805 */ /* 0x000fe4000001ff00 */
[----:B------:R-:W-:Y:S02]  /*02d0*/  CS2R R54, SRZ ;  /* 0x0000000000367805 */ /* 0x000fe4000001ff00 */
[----:B------:R-:W-:Y:S02]  /*02e0*/  CS2R R88, SRZ ;  /* 0x0000000000587805 */ /* 0x000fe4000001ff00 */
[----:B------:R-:W-:Y:S01]  /*02f0*/  CS2R R52, SRZ ;  /* 0x0000000000347805 */ /* 0x000fe2000001ff00 */
[----:B------:R-:W-:Y:S01]  /*0300*/  IMAD.SHL.U32 R4, R5, 0x8, RZ ;  /* 0x0000000805047824 */ /* 0x000fe200078e00ff */
[----:B------:R-:W-:Y:S02]  /*0310*/  SHF.R.U32.HI R5, RZ, 0x2, R5 ;  /* 0x00000002ff057819 */ /* 0x000fe40000011605 */
[----:B------:R-:W-:-:S02]  /*0320*/  CS2R R34, SRZ ;  /* 0x0000000000227805 */ /* 0x000fc4000001ff00 */
[----:B------:R-:W-:Y:S02]  /*0330*/  CS2R R32, SRZ ;  /* 0x0000000000207805 */ /* 0x000fe4000001ff00 */
[----:B------:R-:W-:Y:S01]  /*0340*/  LOP3.LUT R7, R7, 0xfffc0, R4, 0xf8, !PT ;  /* 0x000fffc007077812 */ /* 0x000fe200078ef804 */
[----:B------:R-:W-:Y:S01]  /*0350*/  IMAD R21, R6, 0x80, R5 ;  /* 0x0000008006157824 */ /* 0x000fe200078e0205 */
[----:B------:R-:W-:-:S03]  /*0360*/  LEA R105, R8, R5, 0x7 ;  /* 0x0000000508697211 */ /* 0x000fc600078e38ff */
[----:B------:R-:W-:-:S04]  /*0370*/  IMAD.WIDE.U32 R138, R7, 0x2, R136 ;  /* 0x00000002078a7825 */ /* 0x000fc800078e0088 */
[-C--:B------:R-:W-:Y:S01]  /*0380*/  IMAD R105, R105, R124.reuse, RZ ;  /* 0x0000007c69697224 */ /* 0x080fe200078e02ff */
[C---:B------:R-:W-:Y:S01]  /*0390*/  IADD3 R102, P0, PT, R138.reuse, 0x1000, RZ ;  /* 0x000010008a667810 */ /* 0x040fe20007f1e0ff */
[----:B------:R-:W-:Y:S01]  /*03a0*/  IMAD R106, R21, R124, RZ ;  /* 0x0000007c156a7224 */ /* 0x000fe200078e02ff */
[----:B------:R-:W-:-:S03]  /*03b0*/  IADD3 R4, P1, PT, R138, 0x8000, RZ ;  /* 0x000080008a047810 */ /* 0x000fc60007f3e0ff */
[--C-:B------:R-:W-:Y:S01]  /*03c0*/  IMAD.X R103, RZ, RZ, R139.reuse, P0 ;  /* 0x000000ffff677224 */ /* 0x100fe200000e068b */
[C---:B------:R-:W-:Y:S01]  /*03d0*/  IADD3 R6, P0, PT, R138.reuse, 0x9000, RZ ;  /* 0x000090008a067810 */ /* 0x040fe20007f1e0ff */
[--C-:B------:R-:W-:Y:S01]  /*03e0*/  IMAD.X R5, RZ, RZ, R139.reuse, P1 ;  /* 0x000000ffff057224 */ /* 0x100fe200008e068b */
[----:B------:R-:W-:Y:S02]  /*03f0*/  IADD3 R8, P1, PT, R138, 0x2000, RZ ;  /* 0x000020008a087810 */ /* 0x000fe40007f3e0ff */
[----:B------:R-:W-:Y:S01]  /*0400*/  MOV R102, R102 ;  /* 0x0000006600667202 */ /* 0x000fe20000000f00 */
[----:B------:R-:W-:Y:S01]  /*0410*/  IMAD.X R7, RZ, RZ, R139, P0 ;  /* 0x000000ffff077224 */ /* 0x000fe200000e068b */
[----:B------:R-:W-:Y:S02]  /*0420*/  MOV R101, R4 ;  /* 0x0000000400657202 */ /* 0x000fe40000000f00 */
[----:B------:R-:W-:Y:S02]  /*0430*/  IADD3.X R9, PT, PT, RZ, R139, RZ, P1, !PT ;  /* 0x0000008bff097210 */ /* 0x000fe40000ffe4ff */
[----:B------:R-:W-:-:S02]  /*0440*/  MOV R100, R6 ;  /* 0x0000000600647202 */ /* 0x000fc40000000f00 */
[C---:B------:R-:W-:Y:S02]  /*0450*/  IADD3 R4, P0, PT, R138.reuse, 0x3000, RZ ;  /* 0x000030008a047810 */ /* 0x040fe40007f1e0ff */
[C---:B------:R-:W-:Y:S02]  /*0460*/  IADD3 R6, P1, PT, R138.reuse, 0xa000, RZ ;  /* 0x0000a0008a067810 */ /* 0x040fe40007f3e0ff */
[----:B------:R-:W-:Y:S01]  /*0470*/  MOV R11, R8 ;  /* 0x00000008000b7202 */ /* 0x000fe20000000f00 */
[--C-:B------:R-:W-:Y:S01]  /*0480*/  IMAD.X R5, RZ, RZ, R139.reuse, P0 ;  /* 0x000000ffff057224 */ /* 0x100fe200000e068b */
[C---:B------:R-:W-:Y:S01]  /*0490*/  IADD3 R8, P0, PT, R138.reuse, 0xb000, RZ ;  /* 0x0000b0008a087810 */ /* 0x040fe20007f1e0ff */
[----:B------:R-:W-:Y:S01]  /*04a0*/  IMAD.X R7, RZ, RZ, R139, P1 ;  /* 0x000000ffff077224 */ /* 0x000fe200008e068b */
[----:B------:R-:W-:Y:S02]  /*04b0*/  IADD3 R12, P1, PT, R138, 0x4000, RZ ;  /* 0x000040008a0c7810 */ /* 0x000fe40007f3e0ff */
[----:B------:R-:W-:-:S02]  /*04c0*/  IADD3.X R9, PT, PT, RZ, R139, RZ, P0, !PT ;  /* 0x0000008bff097210 */ /* 0x000fc400007fe4ff */
[C---:B------:R-:W-:Y:S01]  /*04d0*/  IADD3 R14, P0, PT, R138.reuse, 0x5000, RZ ;  /* 0x000050008a0e7810 */ /* 0x040fe20007f1e0ff */
[--C-:B------:R-:W-:Y:S01]  /*04e0*/  IMAD.X R13, RZ, RZ, R139.reuse, P1 ;  /* 0x000000ffff0d7224 */ /* 0x100fe200008e068b */
[----:B------:R-:W-:Y:S02]  /*04f0*/  MOV R4, R4 ;  /* 0x0000000400047202 */ /* 0x000fe40000000f00 */
[----:B------:R-:W-:Y:S01]  /*0500*/  MOV R5, R6 ;  /* 0x0000000600057202 */ /* 0x000fe20000000f00 */
[----:B------:R-:W-:Y:S01]  /*0510*/  IMAD.X R15, RZ, RZ, R139, P0 ;  /* 0x000000ffff0f7224 */ /* 0x000fe200000e068b */
[----:B------:R-:W-:Y:S02]  /*0520*/  MOV R7, R12 ;  /* 0x0000000c00077202 */ /* 0x000fe40000000f00 */
[----:B------:R-:W-:Y:S02]  /*0530*/  IADD3 R12, P0, PT, R138, 0xd000, RZ ;  /* 0x0000d0008a0c7810 */ /* 0x000fe40007f1e0ff */
[----:B------:R-:W-:-:S02]  /*0540*/  MOV R6, R8 ;  /* 0x0000000800067202 */ /* 0x000fc40000000f00 */
[----:B------:R-:W-:Y:S01]  /*0550*/  MOV R8, R14 ;  /* 0x0000000e00087202 */ /* 0x000fe20000000f00 */
[----:B------:R-:W-:Y:S01]  /*0560*/  IMAD.X R13, RZ, RZ, R139, P0 ;  /* 0x000000ffff0d7224 */ /* 0x000fe200000e068b */
[----:B------:R-:W-:Y:S02]  /*0570*/  LOP3.LUT R14, R10, 0x18, RZ, 0xc0, !PT ;  /* 0x000000180a0e7812 */ /* 0x000fe400078ec0ff */
[----:B------:R-:W-:Y:S02]  /*0580*/  IADD3 R16, P1, PT, R138, 0xc000, RZ ;  /* 0x0000c0008a107810 */ /* 0x000fe40007f3e0ff */
[----:B------:R-:W-:Y:S01]  /*0590*/  MOV R10, R12 ;  /* 0x0000000c000a7202 */ /* 0x000fe20000000f00 */
[--C-:B------:R-:W-:Y:S01]  /*05a0*/  IMAD R13, R124, 0x40, R106.reuse ;  /* 0x000000407c0d7824 */ /* 0x100fe200078e026a */
[C---:B------:R-:W-:Y:S01]  /*05b0*/  IADD3 R12, P2, PT, R14.reuse, R105, RZ ;  /* 0x000000690e0c7210 */ /* 0x040fe20007f5e0ff */
[C---:B------:R-:W-:Y:S01]  /*05c0*/  IMAD.IADD R125, R14.reuse, 0x1, R106 ;  /* 0x000000010e7d7824 */ /* 0x040fe200078e026a */
[----:B------:R-:W-:Y:S01]  /*05d0*/  IADD3.X R17, PT, PT, RZ, R139, RZ, P1, !PT ;  /* 0x0000008bff117210 */ /* 0x000fe20000ffe4ff */
[C---:B------:R-:W-:Y:S01]  /*05e0*/  IMAD.IADD R127, R14.reuse, 0x1, R105 ;  /* 0x000000010e7f7824 */ /* 0x040fe200078e0269 */
[----:B------:R-:W-:-:S02]  /*05f0*/  IADD3 R20, P0, PT, R14, R106, RZ ;  /* 0x0000006a0e147210 */ /* 0x000fc40007f1e0ff */
[----:B------:R-:W-:Y:S02]  /*0600*/  LEA.HI.X.SX32 R15, R105, RZ, 0x1, P2 ;  /* 0x000000ff690f7211 */ /* 0x000fe400010f0eff */
[----:B------:R-:W-:Y:S02]  /*0610*/  LEA R130, P2, R12, UR8, 0x1 ;  /* 0x000000080c827c11 */ /* 0x000fe4000f8408ff */
[----:B------:R-:W-:Y:S02]  /*0620*/  MOV R9, R16 ;  /* 0x0000001000097202 */ /* 0x000fe40000000f00 */
[----:B------:R-:W-:Y:S02]  /*0630*/  IADD3 R16, P1, PT, R14, R13, RZ ;  /* 0x0000000d0e107210 */ /* 0x000fe40007f3e0ff */
[----:B------:R-:W-:Y:S02]  /*0640*/  LEA.HI.X.SX32 R21, R106, RZ, 0x1, P0 ;  /* 0x000000ff6a157211 */ /* 0x000fe400000f0eff */
[----:B----4-:R-:W-:-:S02]  /*0650*/  LEA R134, P0, R20, UR4, 0x1 ;  /* 0x0000000414867c11 */ /* 0x010fc4000f8008ff */
[----:B------:R-:W-:Y:S02]  /*0660*/  LEA.HI.X R131, R12, UR9, R15, 0x1, P2 ;  /* 0x000000090c837c11 */ /* 0x000fe400090f0c0f */
[----:B------:R-:W-:Y:S02]  /*0670*/  LEA R15, R124, R105, 0x6 ;  /* 0x000000697c0f7211 */ /* 0x000fe400078e30ff */
[----:B------:R-:W-:Y:S02]  /*0680*/  LEA.HI.X.SX32 R17, R13, RZ, 0x1, P1 ;  /* 0x000000ff0d117211 */ /* 0x000fe400008f0eff */
[----:B------:R-:W-:Y:S01]  /*0690*/  LEA R132, P1, R16, UR4, 0x1 ;  /* 0x0000000410847c11 */ /* 0x000fe2000f8208ff */
[----:B------:R-:W-:Y:S01]  /*06a0*/  IMAD.IADD R25, R14, 0x1, R15 ;  /* 0x000000010e197824 */ /* 0x000fe200078e020f */
[----:B------:R-:W-:Y:S01]  /*06b0*/  LEA.HI.X R135, R20, UR5, R21, 0x1, P0 ;  /* 0x0000000514877c11 */ /* 0x000fe200080f0c15 */
[----:B-1----:R-:W-:Y:S01]  /*06c0*/  IMAD.WIDE R20, R127, 0x2, R22 ;  /* 0x000000027f147825 */ /* 0x002fe200078e0216 */
[----:B------:R-:W-:-:S02]  /*06d0*/  IADD3 R13, PT, PT, R14, R13, RZ ;  /* 0x0000000d0e0d7210 */ /* 0x000fc40007ffe0ff */
[----:B------:R-:W-:Y:S01]  /*06e0*/  IADD3 R12, P0, PT, R14, R15, RZ ;  /* 0x0000000f0e0c7210 */ /* 0x000fe20007f1e0ff */
[----:B------:R-:W-:Y:S01]  /*06f0*/  IMAD.WIDE R22, R25, 0x2, R22 ;  /* 0x0000000219167825 */ /* 0x000fe200078e0216 */
[----:B------:R-:W-:Y:S02]  /*0700*/  LEA.HI.X R133, R16, UR5, R17, 0x1, P1 ;  /* 0x0000000510857c11 */ /* 0x000fe400088f0c11 */
[----:B------:R-:W-:Y:S02]  /*0710*/  CS2R R24, SRZ ;  /* 0x0000000000187805 */ /* 0x000fe4000001ff00 */
[----:B------:R-:W-:Y:S01]  /*0720*/  MOV R103, R138 ;  /* 0x0000008a00677202 */ /* 0x000fe20000000f00 */
[--C-:B--2---:R-:W-:Y:S01]  /*0730*/  IMAD.WIDE R16, R125, 0x2, R18.reuse ;  /* 0x000000027d107825 */ /* 0x104fe200078e0212 */
[----:B------:R-:W-:Y:S02]  /*0740*/  LEA.HI.X.SX32 R15, R15, RZ, 0x1, P0 ;  /* 0x000000ff0f0f7211 */ /* 0x000fe400000f0eff */
[C---:B------:R-:W-:Y:S01]  /*0750*/  LEA R128, P0, R12.reuse, UR8, 0x1 ;  /* 0x000000080c807c11 */ /* 0x040fe2000f8008ff */
[----:B------:R-:W-:Y:S01]  /*0760*/  IMAD.WIDE R18, R13, 0x2, R18 ;  /* 0x000000020d127825 */ /* 0x000fe200078e0212 */
[----:B------:R-:W-:Y:S01]  /*0770*/  @!PT LDS RZ, [RZ] ;  /* 0x00000000fffff984 */ /* 0x000fe20000000800 */
[----:B------:R-:W-:Y:S01]  /*0780*/  @!PT LDS RZ, [RZ] ;  /* 0x00000000fffff984 */ /* 0x000fe20000000800 */
[----:B------:R-:W-:Y:S01]  /*0790*/  @!PT LDS RZ, [RZ] ;  /* 0x00000000fffff984 */ /* 0x000fe20000000800 */
[----:B------:R1:W-:Y:S02]  /*07a0*/  LDGSTS.E.BYPASS.128 [R103], desc[UR10][R16.64] ;  /* 0x0000000010677fae */ /* 0x0003e4000b98180a */
[----:B------:R-:W-:-:S02]  /*07b0*/  LEA.HI.X R129, R12, UR9, R15, 0x1, P0 ;  /* 0x000000090c817c11 */ /* 0x000fc400080f0c0f */
[----:B------:R-:W-:Y:S01]  /*07c0*/  CS2R R14, SRZ ;  /* 0x00000000000e7805 */ /* 0x000fe2000001ff00 */
[----:B------:R2:W-:Y:S01]  /*07d0*/  LDGSTS.E.BYPASS.128 [R102], desc[UR10][R18.64] ;  /* 0x0000000012667fae */ /* 0x0005e2000b98180a */
[----:B------:R-:W-:Y:S02]  /*07e0*/  ISETP.GE.AND P0, PT, R124, 0xa0, PT ;  /* 0x000000a07c00780c */ /* 0x000fe40003f06270 */
[----:B------:R-:W-:Y:S01]  /*07f0*/  CS2R R12, SRZ ;  /* 0x00000000000c7805 */ /* 0x000fe2000001ff00 */
[----:B------:R3:W-:Y:S04]  /*0800*/  LDGSTS.E.BYPASS.128 [R101], desc[UR10][R20.64] ;  /* 0x0000000014657fae */ /* 0x0007e8000b98180a */
[----:B------:R4:W-:Y:S01]  /*0810*/  LDGSTS.E.BYPASS.128 [R100], desc[UR10][R22.64] ;  /* 0x0000000016647fae */ /* 0x0009e2000b98180a */
[----:B-1----:R-:W-:-:S03]  /*0820*/  SHF.R.S32.HI R17, RZ, 0x1f, R124 ;  /* 0x0000001fff117819 */ /* 0x002fc6000001147c */
[----:B------:R-:W0:Y:S01]  /*0830*/  LDGDEPBAR ;  /* 0x00000000000079af */ /* 0x000e220000000000 */
[----:B------:R-:W-:Y:S02]  /*0840*/  LEA.HI R104, R17, R124, RZ, 0x5 ;  /* 0x0000007c11687211 */ /* 0x000fe400078f28ff */
[----:B--2---:R-:W-:Y:S02]  /*0850*/  CS2R R18, SRZ ;  /* 0x0000000000127805 */ /* 0x004fe4000001ff00 */
[----:B------:R-:W-:Y:S01]  /*0860*/  CS2R R16, SRZ ;  /* 0x0000000000107805 */ /* 0x000fe2000001ff00 */
[----:B------:R1:W-:Y:S01]  /*0870*/  LDGSTS.E.BYPASS.128 [R11], desc[UR10][R134.64+0x40] ;  /* 0x00000040860b7fae */ /* 0x0003e2000b98180a */
[----:B---3--:R-:W-:Y:S02]  /*0880*/  CS2R R20, SRZ ;  /* 0x0000000000147805 */ /* 0x008fe4000001ff00 */
[----:B------:R-:W-:Y:S01]  /*0890*/  SHF.R.S32.HI R104, RZ, 0x5, R104 ;  /* 0x00000005ff687819 */ /* 0x000fe20000011468 */
[----:B------:R1:W-:Y:S01]  /*08a0*/  LDGSTS.E.BYPASS.128 [R4], desc[UR10][R132.64+0x40] ;  /* 0x0000004084047fae */ /* 0x0003e2000b98180a */
[----:B----4-:R-:W-:-:S03]  /*08b0*/  CS2R R22, SRZ ;  /* 0x0000000000167805 */ /* 0x010fc6000001ff00 */
[----:B------:R1:W-:Y:S04]  /*08c0*/  LDGSTS.E.BYPASS.128 [R5], desc[UR10][R130.64+0x40] ;  /* 0x0000004082057fae */ /* 0x0003e8000b98180a */
[----:B------:R1:W-:Y:S04]  /*08d0*/  LDGSTS.E.BYPASS.128 [R6], desc[UR10][R128.64+0x40] ;  /* 0x0000004080067fae */ /* 0x0003e8000b98180a */
[----:B------:R-:W0:Y:S04]  /*08e0*/  LDGDEPBAR ;  /* 0x00000000000079af */ /* 0x000e280000000000 */
[----:B------:R1:W-:Y:S04]  /*08f0*/  LDGSTS.E.BYPASS.128 [R7], desc[UR10][R134.64+0x80] ;  /* 0x0000008086077fae */ /* 0x0003e8000b98180a */
[----:B------:R1:W-:Y:S04]  /*0900*/  LDGSTS.E.BYPASS.128 [R8], desc[UR10][R132.64+0x80] ;  /* 0x0000008084087fae */ /* 0x0003e8000b98180a */
[----:B------:R1:W-:Y:S04]  /*0910*/  LDGSTS.E.BYPASS.128 [R9], desc[UR10][R130.64+0x80] ;  /* 0x0000008082097fae */ /* 0x0003e8000b98180a */
[----:B------:R1:W-:Y:S04]  /*0920*/  LDGSTS.E.BYPASS.128 [R10], desc[UR10][R128.64+0x80] ;  /* 0x00000080800a7fae */ /* 0x0003e8000b98180a */
[----:B------:R-:W0:Y:S01]  /*0930*/  LDGDEPBAR ;  /* 0x00000000000079af */ /* 0x000e220000000000 */
[----:B------:R-:W-:Y:S05]  /*0940*/  @!P0 BRA `(.L_x_0) ;  /* 0x0000003c00348947 */ /* 0x000fea0003800000 */
[----:B------:R-:W-:Y:S01]  /*0950*/  LOP3.LUT R15, R0, 0x6, RZ, 0xc0, !PT ;  /* 0x00000006000f7812 */ /* 0x000fe200078ec0ff */
[----:B------:R-:W-:Y:S01]  /*0960*/  VIADD R125, R125, 0x60 ;  /* 0x000000607d7d7836 */ /* 0x000fe20000000000 */
[----:B------:R-:W-:Y:S01]  /*0970*/  SHF.R.U32.HI R36, RZ, 0x1, R0 ;  /* 0x00000001ff247819 */ /* 0x000fe20000011600 */
[----:B------:R-:W-:Y:S01]  /*0980*/  UMOV UR8, 0x3 ;  /* 0x0000000300087882 */ /* 0x000fe20000000000 */
[----:B------:R-:W-:Y:S01]  /*0990*/  IADD3 R127, PT, PT, R127, 0x60, RZ ;  /* 0x000000607f7f7810 */ /* 0x000fe20007ffe0ff */
[----:B------:R-:W-:Y:S01]  /*09a0*/  IMAD R2, R2, 0x40, R15 ;  /* 0x0000004002027824 */ /* 0x000fe200078e020f */
[----:B------:R-:W-:Y:S02]  /*09b0*/  LOP3.LUT R37, R36, 0x1f8, RZ, 0xc0, !PT ;  /* 0x000001f824257812 */ /* 0x000fe400078ec0ff */
[----:B------:R-:W-:Y:S01]  /*09c0*/  LEA R36, R3, R15, 0x5 ;  /* 0x0000000f03247211 */ /* 0x000fe200078e28ff */
[----:B------:R-:W-:Y:S01]  /*09d0*/  IMAD R126, R124, 0x40, R127 ;  /* 0x000000407c7e7824 */ /* 0x000fe200078e027f */
[----:B------:R-:W-:Y:S01]  /*09e0*/  SHF.L.U32 R15, R0, 0x5, RZ ;  /* 0x00000005000f7819 */ /* 0x000fe200000006ff */
[----:B------:R-:W-:Y:S01]  /*09f0*/  IMAD.IADD R3, R2, 0x1, R37 ;  /* 0x0000000102037824 */ /* 0x000fe200078e0225 */
[----:B------:R-:W-:Y:S01]  /*0a00*/  LOP3.LUT R2, R0, 0x8, RZ, 0xc0, !PT ;  /* 0x0000000800027812 */ /* 0x000fe200078ec0ff */
[----:B------:R-:W-:-:S02]  /*0a10*/  IMAD.IADD R36, R37, 0x1, R36 ;  /* 0x0000000125247824 */ /* 0x000fc400078e0224 */
[----:B------:R-:W-:Y:S01]  /*0a20*/  IMAD.SHL.U32 R0, R3, 0x4, RZ ;  /* 0x0000000403007824 */ /* 0x000fe200078e00ff */
[----:B------:R-:W-:Y:S01]  /*0a30*/  LOP3.LUT R38, R2, 0x20, R15, 0xf8, !PT ;  /* 0x0000002002267812 */ /* 0x000fe200078ef80f */
[C---:B------:R-:W-:Y:S02]  /*0a40*/  IMAD.SHL.U32 R37, R36.reuse, 0x4, RZ ;  /* 0x0000000424257824 */ /* 0x040fe400078e00ff */
[----:B------:R-:W-:Y:S01]  /*0a50*/  IMAD.SHL.U32 R39, R36, 0x20, RZ ;  /* 0x0000002024277824 */ /* 0x000fe200078e00ff */
[----:B------:R-:W-:Y:S01]  /*0a60*/  LOP3.LUT R15, R0, 0x18, RZ, 0xc0, !PT ;  /* 0x00000018000f7812 */ /* 0x000fe200078ec0ff */
[----:B------:R-:W-:Y:S01]  /*0a70*/  VIADD R60, R36, 0x10 ;  /* 0x00000010243c7836 */ /* 0x000fe20000000000 */
[----:B------:R-:W-:Y:S01]  /*0a80*/  LOP3.LUT R61, R37, 0x18, RZ, 0xc0, !PT ;  /* 0x00000018253d7812 */ /* 0x000fe200078ec0ff */
[----:B------:R-:W-:Y:S01]  /*0a90*/  IMAD R124, R124, 0x40, R125 ;  /* 0x000000407c7c7824 */ /* 0x000fe200078e027d */
[----:B------:R-:W-:Y:S02]  /*0aa0*/  SHF.L.U32 R0, R3, 0x5, RZ ;  /* 0x0000000503007819 */ /* 0x000fe400000006ff */
[----:B------:R-:W-:-:S02]  /*0ab0*/  LOP3.LUT R63, R15, 0x10, R38, 0x1e, !PT ;  /* 0x000000100f3f7812 */ /* 0x000fc400078e1e26 */
[--C-:B------:R-:W-:Y:S02]  /*0ac0*/  LOP3.LUT R2, R61, 0x10, R38.reuse, 0x1e, !PT ;  /* 0x000000103d027812 */ /* 0x100fe400078e1e26 */
[C-C-:B------:R-:W-:Y:S02]  /*0ad0*/  LOP3.LUT R37, R0.reuse, R15, R38.reuse, 0xf6, !PT ;  /* 0x0000000f00257212 */ /* 0x140fe400078ef626 */
[----:B------:R-:W-:Y:S01]  /*0ae0*/  LOP3.LUT R99, R0, R63, RZ, 0xfc, !PT ;  /* 0x0000003f00637212 */ /* 0x000fe200078efcff */
[----:B------:R-:W-:Y:S01]  /*0af0*/  VIADD R0, R3, 0x10 ;  /* 0x0000001003007836 */ /* 0x000fe20000000000 */
[C---:B------:R-:W-:Y:S02]  /*0b00*/  LOP3.LUT R87, R39.reuse, R61, R38, 0xf6, !PT ;  /* 0x0000003d27577212 */ /* 0x040fe400078ef626 */
[----:B------:R-:W-:Y:S01]  /*0b10*/  LOP3.LUT R109, R39, R2, RZ, 0xfc, !PT ;  /* 0x00000002276d7212 */ /* 0x000fe200078efcff */
[C---:B------:R-:W-:Y:S01]  /*0b20*/  VIADD R39, R3.reuse, 0x30 ;  /* 0x0000003003277836 */ /* 0x040fe20000000000 */
[----:B------:R-:W-:-:S02]  /*0b30*/  IADD3 R15, PT, PT, R3, 0x20, RZ ;  /* 0x00000020030f7810 */ /* 0x000fc40007ffe0ff */
[C---:B------:R-:W-:Y:S01]  /*0b40*/  SHF.L.U32 R3, R0.reuse, 0x5, RZ ;  /* 0x0000000500037819 */ /* 0x040fe200000006ff */
[----:B------:R-:W-:Y:S01]  /*0b50*/  IMAD.SHL.U32 R0, R0, 0x4, RZ ;  /* 0x0000000400007824 */ /* 0x000fe200078e00ff */
[----:B------:R-:W-:Y:S01]  /*0b60*/  SHF.L.U32 R36, R15, 0x2, RZ ;  /* 0x000000020f247819 */ /* 0x000fe200000006ff */
[C---:B------:R-:W-:Y:S01]  /*0b70*/  IMAD.SHL.U32 R69, R39.reuse, 0x20, RZ ;  /* 0x0000002027457824 */ /* 0x040fe200078e00ff */
[----:B------:R-:W-:Y:S01]  /*0b80*/  IADD3 R2, P0, PT, R136, 0x8000, RZ ;  /* 0x0000800088027810 */ /* 0x000fe20007f1e0ff */
[----:B------:R-:W-:Y:S01]  /*0b90*/  IMAD.SHL.U32 R39, R39, 0x4, RZ ;  /* 0x0000000427277824 */ /* 0x000fe200078e00ff */
[----:B------:R-:W-:Y:S01]  /*0ba0*/  SHF.L.U32 R93, R60, 0x5, RZ ;  /* 0x000000053c5d7819 */ /* 0x000fe200000006ff */
[----:B------:R-:W-:Y:S01]  /*0bb0*/  IMAD.SHL.U32 R61, R15, 0x20, RZ ;  /* 0x000000200f3d7824 */ /* 0x000fe200078e00ff */
[----:B------:R-:W-:Y:S01]  /*0bc0*/  LOP3.LUT R15, R0, 0x18, RZ, 0xc0, !PT ;  /* 0x00000018000f7812 */ /* 0x000fe200078ec0ff */
[----:B------:R-:W-:Y:S01]  /*0bd0*/  IMAD.SHL.U32 R60, R60, 0x4, RZ ;  /* 0x000000043c3c7824 */ /* 0x000fe200078e00ff */
[----:B------:R-:W-:-:S02]  /*0be0*/  LOP3.LUT R71, R39, 0x18, RZ, 0xc0, !PT ;  /* 0x0000001827477812 */ /* 0x000fc400078ec0ff */
[----:B------:R-:W-:Y:S02]  /*0bf0*/  LOP3.LUT R0, R15, 0x10, R38, 0x1e, !PT ;  /* 0x000000100f007812 */ /* 0x000fe400078e1e26 */
[----:B------:R-:W-:Y:S01]  /*0c00*/  LOP3.LUT R63, R36, 0x18, RZ, 0xc0, !PT ;  /* 0x00000018243f7812 */ /* 0x000fe200078ec0ff */
[----:B------:R-:W-:Y:S01]  /*0c10*/  IMAD.WIDE.U32 R36, R37, 0x2, R136 ;  /* 0x0000000225247825 */ /* 0x000fe200078e0088 */
[--C-:B------:R-:W-:Y:S02]  /*0c20*/  LOP3.LUT R85, R69, R71, R38.reuse, 0xf6, !PT ;  /* 0x0000004745557212 */ /* 0x100fe400078ef626 */
[--C-:B------:R-:W-:Y:S02]  /*0c30*/  LOP3.LUT R62, R71, 0x10, R38.reuse, 0x1e, !PT ;  /* 0x00000010473e7812 */ /* 0x100fe400078e1e26 */
[C---:B------:R-:W-:Y:S02]  /*0c40*/  LOP3.LUT R39, R3.reuse, R15, R38, 0xf6, !PT ;  /* 0x0000000f03277212 */ /* 0x040fe400078ef626 */
[----:B------:R-:W-:Y:S01]  /*0c50*/  LOP3.LUT R71, R3, R0, RZ, 0xfc, !PT ;  /* 0x0000000003477212 */ /* 0x000fe200078efcff */
[----:B------:R-:W-:Y:S01]  /*0c60*/  IMAD.X R3, RZ, RZ, R137, P0 ;  /* 0x000000ffff037224 */ /* 0x000fe200000e0689 */
[----:B------:R-:W-:-:S02]  /*0c70*/  LOP3.LUT R95, R60, 0x18, RZ, 0xc0, !PT ;  /* 0x000000183c5f7812 */ /* 0x000fc400078ec0ff */
[----:B------:R-:W-:Y:S01]  /*0c80*/  LOP3.LUT R15, R61, R63, R38, 0xf6, !PT ;  /* 0x0000003f3d0f7212 */ /* 0x000fe200078ef626 */
[----:B------:R-:W-:Y:S01]  /*0c90*/  IMAD.WIDE.U32 R70, R71, 0x2, R136 ;  /* 0x0000000247467825 */ /* 0x000fe200078e0088 */
[----:B------:R-:W-:Y:S02]  /*0ca0*/  LOP3.LUT R60, R63, 0x10, R38, 0x1e, !PT ;  /* 0x000000103f3c7812 */ /* 0x000fe400078e1e26 */
[----:B------:R-:W-:Y:S01]  /*0cb0*/  LOP3.LUT R107, R69, R62, RZ, 0xfc, !PT ;  /* 0x0000003e456b7212 */ /* 0x000fe200078efcff */
[----:B------:R-:W-:Y:S01]  /*0cc0*/  IMAD.WIDE.U32 R62, R87, 0x2, R2 ;  /* 0x00000002573e7825 */ /* 0x000fe200078e0002 */
[----:B------:R-:W-:Y:S02]  /*0cd0*/  IADD3 R122, P0, PT, R36, 0x6000, RZ ;  /* 0x00006000247a7810 */ /* 0x000fe40007f1e0ff */
[----:B------:R-:W-:Y:S01]  /*0ce0*/  LOP3.LUT R97, R93, R95, R38, 0xf6, !PT ;  /* 0x0000005f5d617212 */ /* 0x000fe200078ef626 */
[----:B------:R-:W-:Y:S01]  /*0cf0*/  IMAD.WIDE.U32 R68, R99, 0x2, R136 ;  /* 0x0000000263447825 */ /* 0x000fe200078e0088 */
[----:B------:R-:W-:-:S02]  /*0d00*/  IADD3.X R123, PT, PT, RZ, R37, RZ, P0, !PT ;  /* 0x00000025ff7b7210 */ /* 0x000fc400007fe4ff */
[----:B------:R-:W-:Y:S01]  /*0d10*/  IADD3 R118, P0, PT, R62, 0x6000, RZ ;  /* 0x000060003e767810 */ /* 0x000fe20007f1e0ff */
[----:B------:R-:W-:Y:S01]  /*0d20*/  IMAD.WIDE.U32 R36, R39, 0x2, R136 ;  /* 0x0000000227247825 */ /* 0x000fe200078e0088 */
[----:B------:R-:W-:Y:S02]  /*0d30*/  LOP3.LUT R38, R95, 0x10, R38, 0x1e, !PT ;  /* 0x000000105f267812 */ /* 0x000fe400078e1e26 */
[----:B------:R-:W-:Y:S01]  /*0d40*/  LOP3.LUT R95, R61, R60, RZ, 0xfc, !PT ;  /* 0x0000003c3d5f7212 */ /* 0x000fe200078efcff */
[----:B------:R-:W-:Y:S01]  /*0d50*/  IMAD.X R119, RZ, RZ, R63, P0 ;  /* 0x000000ffff777224 */ /* 0x000fe200000e063f */
[----:B------:R-:W-:Y:S01]  /*0d60*/  IADD3 R36, P0, PT, R36, 0x6000, RZ ;  /* 0x0000600024247810 */ /* 0x000fe20007f1e0ff */
[--C-:B------:R-:W-:Y:S01]  /*0d70*/  IMAD.WIDE.U32 R60, R85, 0x2, R136.reuse ;  /* 0x00000002553c7825 */ /* 0x100fe200078e0088 */
[----:B------:R-:W-:Y:S02]  /*0d80*/  LOP3.LUT R93, R93, R38, RZ, 0xfc, !PT ;  /* 0x000000265d5d7212 */ /* 0x000fe400078efcff */
[----:B------:R-:W-:Y:S01]  /*0d90*/  IADD3 R116, P2, PT, R68, 0x6000, RZ ;  /* 0x0000600044747810 */ /* 0x000fe20007f5e0ff */
[----:B------:R-:W-:Y:S01]  /*0da0*/  IMAD.WIDE.U32 R38, R15, 0x2, R136 ;  /* 0x000000020f267825 */ /* 0x000fe200078e0088 */
[----:B------:R-:W-:-:S02]  /*0db0*/  MOV R122, R122 ;  /* 0x0000007a007a7202 */ /* 0x000fc40000000f00 */
[----:B------:R-:W-:Y:S01]  /*0dc0*/  MOV R118, R118 ;  /* 0x0000007600767202 */ /* 0x000fe20000000f00 */
[----:B------:R-:W-:Y:S01]  /*0dd0*/  IMAD.X R37, RZ, RZ, R37, P0 ;  /* 0x000000ffff257224 */ /* 0x000fe200000e0625 */
[----:B------:R-:W-:Y:S01]  /*0de0*/  IADD3 R60, P0, PT, R60, 0x6000, RZ ;  /* 0x000060003c3c7810 */ /* 0x000fe20007f1e0ff */
[----:B------:R-:W-:Y:S01]  /*0df0*/  IMAD.WIDE.U32 R62, R97, 0x2, R2 ;  /* 0x00000002613e7825 */ /* 0x000fe200078e0002 */
[----:B------:R-:W-:Y:S02]  /*0e00*/  IADD3 R38, P1, PT, R38, 0x6000, RZ ;  /* 0x0000600026267810 */ /* 0x000fe40007f3e0ff */
[----:B------:R-:W-:Y:S01]  /*0e10*/  MOV R121, R36 ;  /* 0x0000002400797202 */ /* 0x000fe20000000f00 */
[----:B------:R-:W-:Y:S01]  /*0e20*/  IMAD.X R61, RZ, RZ, R61, P0 ;  /* 0x000000ffff3d7224 */ /* 0x000fe200000e063d */
[----:B------:R-:W-:Y:S01]  /*0e30*/  IADD3.X R39, PT, PT, RZ, R39, RZ, P1, !PT ;  /* 0x00000027ff277210 */ /* 0x000fe20000ffe4ff */
[----:B------:R-:W-:Y:S01]  /*0e40*/  IMAD.WIDE.U32 R84, R95, 0x2, R136 ;  /* 0x000000025f547825 */ /* 0x000fe200078e0088 */
[----:B------:R-:W-:-:S02]  /*0e50*/  IADD3 R62, P1, PT, R62, 0x6000, RZ ;  /* 0x000060003e3e7810 */ /* 0x000fc40007f3e0ff */
[----:B------:R-:W-:Y:S01]  /*0e60*/  IADD3 R68, P0, PT, R70, 0x6000, RZ ;  /* 0x0000600046447810 */ /* 0x000fe20007f1e0ff */
[----:B------:R-:W-:Y:S01]  /*0e70*/  IMAD.WIDE.U32 R86, R109, 0x2, R2 ;  /* 0x000000026d567825 */ /* 0x000fe200078e0002 */
[----:B------:R-:W-:Y:S02]  /*0e80*/  IADD3.X R63, PT, PT, RZ, R63, RZ, P1, !PT ;  /* 0x0000003fff3f7210 */ /* 0x000fe40000ffe4ff */
[----:B------:R-:W-:Y:S01]  /*0e90*/  IADD3 R70, P1, PT, R84, 0x6000, RZ ;  /* 0x0000600054467810 */ /* 0x000fe20007f3e0ff */
[----:B------:R-:W-:Y:S01]  /*0ea0*/  IMAD.WIDE.U32 R136, R107, 0x2, R136 ;  /* 0x000000026b887825 */ /* 0x000fe200078e0088 */
[----:B------:R-:W-:Y:S02]  /*0eb0*/  IADD3 R112, P3, PT, R86, 0x6000, RZ ;  /* 0x0000600056707810 */ /* 0x000fe40007f7e0ff */
[----:B------:R-:W-:Y:S01]  /*0ec0*/  MOV R120, R38 ;  /* 0x0000002600787202 */ /* 0x000fe20000000f00 */
[----:B------:R-:W-:Y:S01]  /*0ed0*/  IMAD.WIDE.U32 R2, R93, 0x2, R2 ;  /* 0x000000025d027825 */ /* 0x000fe200078e0002 */
[----:B------:R-:W-:-:S02]  /*0ee0*/  MOV R119, R60 ;  /* 0x0000003c00777202 */ /* 0x000fc40000000f00 */
[----:B------:R-:W-:Y:S01]  /*0ef0*/  MOV R15, RZ ;  /* 0x000000ff000f7202 */ /* 0x000fe20000000f00 */
[----:B------:R-:W-:Y:S01]  /*0f00*/  IMAD.X R117, RZ, RZ, R69, P2 ;  /* 0x000000ffff757224 */ /* 0x000fe200010e0645 */
[----:B------:R-:W-:Y:S01]  /*0f10*/  IADD3 R84, P2, PT, R136, 0x6000, RZ ;  /* 0x0000600088547810 */ /* 0x000fe20007f5e0ff */
[----:B------:R-:W-:Y:S01]  /*0f20*/  IMAD.X R69, RZ, RZ, R71, P0 ;  /* 0x000000ffff457224 */ /* 0x000fe200000e0647 */
[----:B------:R-:W-:Y:S01]  /*0f30*/  IADD3 R2, P0, PT, R2, 0x6000, RZ ;  /* 0x0000600002027810 */ /* 0x000fe20007f1e0ff */
[----:B------:R-:W-:Y:S01]  /*0f40*/  IMAD.X R113, RZ, RZ, R87, P3 ;  /* 0x000000ffff717224 */ /* 0x000fe200018e0657 */
[----:B------:R-:W-:Y:S01]  /*0f50*/  IADD3.X R71, PT, PT, RZ, R85, RZ, P1, !PT ;  /* 0x00000055ff477210 */ /* 0x000fe20000ffe4ff */
[----:B------:R-:W-:Y:S01]  /*0f60*/  IMAD.X R85, RZ, RZ, R137, P2 ;  /* 0x000000ffff557224 */ /* 0x000fe200010e0689 */
[----:B------:R-:W-:Y:S01]  /*0f70*/  MOV R116, R116 ;  /* 0x0000007400747202 */ /* 0x000fe20000000f00 */
[----:B------:R-:W-:Y:S01]  /*0f80*/  IMAD.X R3, RZ, RZ, R3, P0 ;  /* 0x000000ffff037224 */ /* 0x000fe200000e0603 */
[----:B------:R-:W-:Y:S01]  /*0f90*/  MOV R112, R112 ;  /* 0x0000007000707202 */ /* 0x000fe20000000f00 */
[----:B------:R-:W-:Y:S01]  /*0fa0*/  VIADD R123, R104, 0xfffffffc ;  /* 0xfffffffc687b7836 */ /* 0x000fe20000000000 */
[----:B------:R-:W-:-:S02]  /*0fb0*/  MOV R117, R62 ;  /* 0x0000003e00757202 */ /* 0x000fc40000000f00 */
[----:B------:R-:W-:Y:S02]  /*0fc0*/  MOV R115, R68 ;  /* 0x0000004400737202 */ /* 0x000fe40000000f00 */
[----:B------:R-:W-:Y:S02]  /*0fd0*/  MOV R114, R70 ;  /* 0x0000004600727202 */ /* 0x000fe40000000f00 */
[----:B------:R-:W-:Y:S02]  /*0fe0*/  MOV R113, R84 ;  /* 0x0000005400717202 */ /* 0x000fe40000000f00 */
[----:B------:R-:W-:-:S07]  /*0ff0*/  MOV R107, R2 ;  /* 0x00000002006b7202 */ /* 0x000fce0000000f00 */
.L_x_4:
[----:B------:R-:W2:Y:S01]  /*1000*/  S2R R0, SR_TID.X ;  /* 0x0000000000007919 */ /* 0x000ea20000002100 */
[----:B------:R-:W3:Y:S01]  /*1010*/  S2UR UR4, SR_CgaCtaId ;  /* 0x00000000000479c3 */ /* 0x000ee20000008800 */
[----:B------:R-:W-:Y:S01]  /*1020*/  UMOV UR6, 0x400 ;  /* 0x0000040000067882 */ /* 0x000fe20000000000 */
[----:B------:R-:W-:Y:S01]  /*1030*/  ISETP.LE.AND P0, PT, R104, UR8, PT ;  /* 0x0000000868007c0c */ /* 0x000fe2000bf03270 */
[----:B------:R-:W4:Y:S01]  /*1040*/  S2R R2, SR_TID.Z ;  /* 0x0000000000027919 */ /* 0x000f220000002300 */
[----:B------:R-:W-:-:S04]  /*1050*/  DEPBAR.LE SB0, 0x2 ;  /* 0x000080800000791a */ /* 0x000fc80000000000 */
[----:B------:R-:W5:Y:S01]  /*1060*/  S2R R3, SR_TID.Y ;  /* 0x0000000000037919 */ /* 0x000f620000002200 */
[----:B------:R-:W1:Y:S01]  /*1070*/  S2UR UR7, SR_SWINHI ;  /* 0x00000000000779c3 */ /* 0x000e620000002f00 */
[----:B---3--:R-:W-:Y:S01]  /*1080*/  ULEA UR6, UR4, UR6, 0x18 ;  /* 0x0000000604067291 */ /* 0x008fe2000f8ec0ff */
[----:B--2---:R-:W-:Y:S01]  /*1090*/  SHF.R.U32.HI R37, RZ, 0x1, R0 ;  /* 0x00000001ff257819 */ /* 0x004fe20000011600 */
[C---:B------:R-:W-:Y:S01]  /*10a0*/  IMAD.SHL.U32 R39, R0.reuse, 0x20, RZ ;  /* 0x0000002000277824 */ /* 0x040fe200078e00ff */
[----:B------:R-:W-:-:S04]  /*10b0*/  LOP3.LUT R36, R0, 0x6, RZ, 0xc0, !PT ;  /* 0x0000000600247812 */ /* 0x000fc800078ec0ff */
[----:B------:R-:W-:Y:S01]  /*10c0*/  UMOV UR4, UR6 ;  /* 0x0000000600047c82 */ /* 0x000fe20008000000 */
[----:B-1----:R-:W-:Y:S01]  /*10d0*/  UMOV UR5, UR7 ;  /* 0x0000000700057c82 */ /* 0x002fe20008000000 */
[----:B------:R-:W-:Y:S01]  /*10e0*/  LOP3.LUT R37, R37, 0x1f8, RZ, 0xc0, !PT ;  /* 0x000001f825257812 */ /* 0x000fe200078ec0ff */
[----:B------:R-:W-:Y:S01]  /*10f0*/  IMAD.U32 R136, RZ, RZ, UR4 ;  /* 0x00000004ff887e24 */ /* 0x000fe2000f8e00ff */
[-C--:B----4-:R-:W-:Y:S01]  /*1100*/  LEA R94, R2, R36.reuse, 0x6 ;  /* 0x00000024025e7211 */ /* 0x090fe200078e30ff */
[----:B------:R-:W-:Y:S01]  /*1110*/  IMAD.U32 R137, RZ, RZ, UR5 ;  /* 0x00000005ff897e24 */ /* 0x000fe2000f8e00ff */
[----:B------:R-:W-:Y:S02]  /*1120*/  LOP3.LUT R154, R0, 0x8, RZ, 0xc0, !PT ;  /* 0x00000008009a7812 */ /* 0x000fe400078ec0ff */
[----:B-----5:R-:W-:Y:S01]  /*1130*/  LEA R84, R3, R36, 0x5 ;  /* 0x0000002403547211 */ /* 0x020fe200078e28ff */
[----:B------:R-:W-:Y:S01]  /*1140*/  IMAD.IADD R94, R94, 0x1, R37 ;  /* 0x000000015e5e7824 */ /* 0x000fe200078e0225 */
[----:B------:R-:W-:Y:S01]  /*1150*/  LOP3.LUT R154, R154, 0x20, R39, 0xf8, !PT ;  /* 0x000000209a9a7812 */ /* 0x000fe200078ef827 */
[----:B------:R-:W-:Y:S01]  /*1160*/  BAR.SYNC.DEFER_BLOCKING 0x0 ;  /* 0x0000000000007b1d */ /* 0x000fe20000010000 */
[----:B------:R-:W-:Y:S01]  /*1170*/  IADD3 R162, P1, PT, R136, 0x8000, RZ ;  /* 0x0000800088a27810 */ /* 0x000fe20007f3e0ff */
[C---:B------:R-:W-:Y:S01]  /*1180*/  IMAD.SHL.U32 R147, R94.reuse, 0x4, RZ ;  /* 0x000000045e937824 */ /* 0x040fe200078e00ff */
[----:B------:R-:W-:Y:S01]  /*1190*/  SHF.L.U32 R92, R94, 0x5, RZ ;  /* 0x000000055e5c7819 */ /* 0x000fe200000006ff */
[----:B------:R-:W-:-:S02]  /*11a0*/  IMAD.IADD R84, R37, 0x1, R84 ;  /* 0x0000000125547824 */ /* 0x000fc400078e0254 */
[----:B------:R-:W-:Y:S01]  /*11b0*/  IMAD.X R163, RZ, RZ, R137, P1 ;  /* 0x000000ffffa37224 */ /* 0x000fe200008e0689 */
[----:B------:R-:W-:Y:S01]  /*11c0*/  LOP3.LUT R147, R147, 0x18, RZ, 0xc0, !PT ;  /* 0x0000001893937812 */ /* 0x000fe200078ec0ff */
[C---:B------:R-:W-:Y:S01]  /*11d0*/  IMAD.SHL.U32 R93, R84.reuse, 0x20, RZ ;  /* 0x00000020545d7824 */ /* 0x040fe200078e00ff */
[----:B------:R-:W-:Y:S02]  /*11e0*/  SHF.L.U32 R95, R84, 0x2, RZ ;  /* 0x00000002545f7819 */ /* 0x000fe400000006ff */
[----:B------:R-:W-:Y:S02]  /*11f0*/  LOP3.LUT R145, R92, R147, R154, 0xf6, !PT ;  /* 0x000000935c917212 */ /* 0x000fe400078ef69a */
[----:B------:R-:W-:-:S03]  /*1200*/  LOP3.LUT R95, R95, 0x18, RZ, 0xc0, !PT ;  /* 0x000000185f5f7812 */ /* 0x000fc600078ec0ff */
[----:B------:R-:W-:Y:S01]  /*1210*/  IMAD.WIDE.U32 R144, R145, 0x2, R136 ;  /* 0x0000000291907825 */ /* 0x000fe200078e0088 */
[----:B------:R-:W-:-:S04]  /*1220*/  LOP3.LUT R111, R93, R95, R154, 0xf6, !PT ;  /* 0x0000005f5d6f7212 */ /* 0x000fc800078ef69a */
[----:B------:R-:W-:Y:S01]  /*1230*/  MOV R85, R144 ;  /* 0x0000009000557202 */ /* 0x000fe20000000f00 */
[----:B------:R-:W-:Y:S06]  /*1240*/  @P0 BRA `(.L_x_1) ;  /* 0x0000000000ac0947 */ /* 0x000fec0003800000 */
[----:B------:R-:W1:Y:S01]  /*1250*/  S2R R36, SR_TID.X ;  /* 0x0000000000247919 */ /* 0x000e620000002100 */
[----:B------:R-:W-:Y:S02]  /*1260*/  MOV R60, 0x400 ;  /* 0x00000400003c7802 */ /* 0x000fe40000000f00 */
[----:B------:R-:W-:Y:S01]  /*1270*/  IADD3 R62, P0, PT, R138, 0xe000, RZ ;  /* 0x0000e0008a3e7810 */ /* 0x000fe20007f1e0ff */
[----:B------:R-:W2:Y:S01]  /*1280*/  S2R R37, SR_TID.Y ;  /* 0x0000000000257919 */ /* 0x000ea20000002200 */
[----:B------:R-:W3:Y:S01]  /*1290*/  S2R R38, SR_TID.Z ;  /* 0x0000000000267919 */ /* 0x000ee20000002300 */
[----:B------:R-:W4:Y:S01]  /*12a0*/  S2R R61, SR_CgaCtaId ;  /* 0x00000000003d7919 */ /* 0x000f220000008800 */
[----:B------:R-:W5:Y:S01]  /*12b0*/  S2R R63, SR_SWINHI ;  /* 0x00000000003f7919 */ /* 0x000f620000002f00 */
[----:B-1----:R-:W-:Y:S01]  /*12c0*/  SHF.L.U32 R39, R36, 0x3, RZ ;  /* 0x0000000324277819 */ /* 0x002fe200000006ff */
[----:B--2---:R-:W-:-:S03]  /*12d0*/  IMAD R37, R37, 0x20, R36 ;  /* 0x0000002025257824 */ /* 0x004fc600078e0224 */
[----:B------:R-:W-:Y:S01]  /*12e0*/  LOP3.LUT R39, R39, 0x38, RZ, 0xc0, !PT ;  /* 0x0000003827277812 */ /* 0x000fe200078ec0ff */
[----:B---3--:R-:W-:-:S03]  /*12f0*/  IMAD R37, R38, 0x80, R37 ;  /* 0x0000008026257824 */ /* 0x008fc600078e0225 */
[----:B------:R-:W-:Y:S02]  /*1300*/  LOP3.LUT R36, R39, 0x18, R36, 0x78, !PT ;  /* 0x0000001827247812 */ /* 0x000fe400078e7824 */
[----:B------:R-:W1:Y:S01]  /*1310*/  LDC.64 R38, c[0x0][0x380] ;  /* 0x0000e000ff267b82 */ /* 0x000e620000000a00 */
[----:B----4-:R-:W-:Y:S02]  /*1320*/  LEA R60, R61, R60, 0x18 ;  /* 0x0000003c3d3c7211 */ /* 0x010fe400078ec0ff */
[----:B------:R-:W-:Y:S02]  /*1330*/  SHF.L.U32 R37, R37, 0x3, RZ ;  /* 0x0000000325257819 */ /* 0x000fe400000006ff */
[----:B------:R-:W-:Y:S02]  /*1340*/  MOV R68, R60 ;  /* 0x0000003c00447202 */ /* 0x000fe40000000f00 */
[----:B-----5:R-:W-:Y:S01]  /*1350*/  MOV R69, R63 ;  /* 0x0000003f00457202 */ /* 0x020fe20000000f00 */
[----:B------:R-:W-:Y:S01]  /*1360*/  IMAD.X R63, RZ, RZ, R139, P0 ;  /* 0x000000ffff3f7224 */ /* 0x000fe200000e068b */
[----:B------:R-:W-:-:S02]  /*1370*/  LOP3.LUT R61, R36, 0xfffc0, R37, 0xf8, !PT ;  /* 0x000fffc0243d7812 */ /* 0x000fc400078ef825 */
[----:B------:R-:W2:Y:S01]  /*1380*/  LDC.64 R36, c[0x0][0x388] ;  /* 0x0000e200ff247b82 */ /* 0x000ea20000000a00 */
[----:B------:R-:W-:Y:S02]  /*1390*/  IADD3 R60, P1, PT, R138, 0xf000, RZ ;  /* 0x0000f0008a3c7810 */ /* 0x000fe40007f3e0ff */
[----:B------:R-:W-:Y:S01]  /*13a0*/  IMAD.WIDE.U32 R68, R61, 0x2, R68 ;  /* 0x000000023d447825 */ /* 0x000fe200078e0044 */
[----:B------:R-:W-:-:S03]  /*13b0*/  MOV R87, R62 ;  /* 0x0000003e00577202 */ /* 0x000fc60000000f00 */
[----:B------:R-:W-:Y:S01]  /*13c0*/  IMAD.X R61, RZ, RZ, R139, P1 ;  /* 0x000000ffff3d7224 */ /* 0x000fe200008e068b */
[C---:B------:R-:W-:Y:S02]  /*13d0*/  IADD3 R70, P0, PT, R68.reuse, 0x6000, RZ ;  /* 0x0000600044467810 */ /* 0x040fe40007f1e0ff */
[----:B------:R-:W-:Y:S02]  /*13e0*/  IADD3 R68, P1, PT, R68, 0x7000, RZ ;  /* 0x0000700044447810 */ /* 0x000fe40007f3e0ff */
[----:B------:R-:W-:Y:S02]  /*13f0*/  IADD3.X R71, PT, PT, RZ, R69, RZ, P0, !PT ;  /* 0x00000045ff477210 */ /* 0x000fe400007fe4ff */
[----:B------:R-:W-:Y:S01]  /*1400*/  MOV R97, R60 ;  /* 0x0000003c00617202 */ /* 0x000fe20000000f00 */
[----:B------:R-:W-:Y:S01]  /*1410*/  IMAD.X R69, RZ, RZ, R69, P1 ;  /* 0x000000ffff457224 */ /* 0x000fe200008e0645 */
[----:B------:R-:W-:Y:S01]  /*1420*/  MOV R71, R70 ;  /* 0x0000004600477202 */ /* 0x000fe20000000f00 */
[----:B-1----:R-:W-:-:S03]  /*1430*/  IMAD.WIDE.U32 R60, R125, 0x2, R38 ;  /* 0x000000027d3c7825 */ /* 0x002fc600078e0026 */
[----:B------:R-:W-:Y:S01]  /*1440*/  MOV R69, R68 ;  /* 0x0000004400457202 */ /* 0x000fe20000000f00 */
[----:B------:R-:W-:Y:S01]  /*1450*/  IMAD.WIDE.U32 R62, R124, 0x2, R38 ;  /* 0x000000027c3e7825 */ /* 0x000fe200078e0026 */
[----:B------:R-:W-:Y:S01]  /*1460*/  @!PT LDS RZ, [RZ] ;  /* 0x00000000fffff984 */ /* 0x000fe20000000800 */
[----:B------:R-:W-:Y:S01]  /*1470*/  @!PT LDS RZ, [RZ] ;  /* 0x00000000fffff984 */ /* 0x000fe20000000800 */
[----:B------:R-:W-:Y:S01]  /*1480*/  @!PT LDS RZ, [RZ] ;  /* 0x00000000fffff984 */ /* 0x000fe20000000800 */
[----:B------:R1:W-:Y:S03]  /*1490*/  LDGSTS.E.BYPASS.128 [R71], desc[UR10][R60.64] ;  /* 0x000000003c477fae */ /* 0x0003e6000b98180a */
[--C-:B--2---:R-:W-:Y:S01]  /*14a0*/  IMAD.WIDE.U32 R38, R127, 0x2, R36.reuse ;  /* 0x000000027f267825 */ /* 0x104fe200078e0024 */
[----:B------:R1:W-:Y:S03]  /*14b0*/  LDGSTS.E.BYPASS.128 [R69], desc[UR10][R62.64] ;  /* 0x000000003e457fae */ /* 0x0003e6000b98180a */
[----:B------:R-:W-:Y:S01]  /*14c0*/  IMAD.WIDE.U32 R36, R126, 0x2, R36 ;  /* 0x000000027e247825 */ /* 0x000fe200078e0024 */
[----:B------:R1:W-:Y:S04]  /*14d0*/  LDGSTS.E.BYPASS.128 [R87], desc[UR10][R38.64] ;  /* 0x0000000026577fae */ /* 0x0003e8000b98180a */
[----:B------:R1:W-:Y:S04]  /*14e0*/  LDGSTS.E.BYPASS.128 [R97], desc[UR10][R36.64] ;  /* 0x0000000024617fae */ /* 0x0003e8000b98180a */
[----:B------:R-:W0:Y:S02]  /*14f0*/  LDGDEPBAR ;  /* 0x00000000000079af */ /* 0x000e240000000000 */
.L_x_1:
[----:B------:R-:W-:Y:S01]  /*1500*/  VIADD R150, R94, 0x10 ;  /* 0x000000105e967836 */ /* 0x000fe20000000000 */
[----:B-1----:R-:W1:Y:S01]  /*1510*/  LDSM.16.M88.4 R68, [R85] ;  /* 0x000000005544783b */ /* 0x002e620000000200 */
[----:B------:R-:W-:Y:S01]  /*1520*/  VIADD R84, R84, 0x10 ;  /* 0x0000001054547836 */ /* 0x000fe20000000000 */
[----:B------:R-:W-:Y:S01]  /*1530*/  LOP3.LUT R147, R147, 0x10, R154, 0x1e, !PT ;  /* 0x0000001093937812 */ /* 0x000fe200078e1e9a */
[----:B------:R-:W-:Y:S01]  /*1540*/  IMAD.WIDE.U32 R110, R111, 0x2, R162 ;  /* 0x000000026f6e7825 */ /* 0x000fe200078e00a2 */
[----:B------:R-:W-:Y:S01]  /*1550*/  SHF.L.U32 R151, R150, 0x2, RZ ;  /* 0x0000000296977819 */ /* 0x000fe200000006ff */
[----:B------:R-:W-:Y:S01]  /*1560*/  UIADD3 UR4, UPT, UPT, UR8, 0x1, URZ ;  /* 0x0000000108047890 */ /* 0x000fe2000fffe0ff */
[----:B------:R-:W-:Y:S01]  /*1570*/  SHF.L.U32 R159, R84, 0x2, RZ ;  /* 0x00000002549f7819 */ /* 0x000fe200000006ff */
[----:B------:R-:W-:Y:S01]  /*1580*/  IMAD.SHL.U32 R150, R150, 0x20, RZ ;  /* 0x0000002096967824 */ /* 0x000fe200078e00ff */
[----:B------:R-:W-:Y:S01]  /*1590*/  LOP3.LUT R151, R151, 0x18, RZ, 0xc0, !PT ;  /* 0x0000001897977812 */ /* 0x000fe200078ec0ff */
[----:B------:R-:W-:Y:S01]  /*15a0*/  IMAD.SHL.U32 R141, R84, 0x20, RZ ;  /* 0x00000020548d7824 */ /* 0x000fe200078e00ff */
[----:B------:R-:W-:Y:S01]  /*15b0*/  LOP3.LUT R159, R159, 0x18, RZ, 0xc0, !PT ;  /* 0x000000189f9f7812 */ /* 0x000fe200078ec0ff */
[----:B------:R-:W-:Y:S01]  /*15c0*/  VIADD R158, R94, 0x20 ;  /* 0x000000205e9e7836 */ /* 0x000fe20000000000 */
[--C-:B------:R-:W-:Y:S01]  /*15d0*/  LOP3.LUT R143, R150, R151, R154.reuse, 0xf6, !PT ;  /* 0x00000097968f7212 */ /* 0x100fe200078ef69a */
[----:B------:R-:W-:Y:S01]  /*15e0*/  VIADD R94, R94, 0x30 ;  /* 0x000000305e5e7836 */ /* 0x000fe20000000000 */
[----:B------:R-:W-:Y:S01]  /*15f0*/  LOP3.LUT R109, R141, R159, R154, 0xf6, !PT ;  /* 0x0000009f8d6d7212 */ /* 0x000fe200078ef69a */
[C---:B------:R-:W-:Y:S01]  /*1600*/  IMAD.SHL.U32 R155, R158.reuse, 0x4, RZ ;  /* 0x000000049e9b7824 */ /* 0x040fe200078e00ff */
[----:B------:R-:W-:Y:S01]  /*1610*/  MOV R96, R110 ;  /* 0x0000006e00607202 */ /* 0x000fe20000000f00 */
[----:B------:R-:W-:Y:S01]  /*1620*/  IMAD.WIDE.U32 R142, R143, 0x2, R136 ;  /* 0x000000028f8e7825 */ /* 0x000fe200078e0088 */
[----:B------:R-:W-:-:S02]  /*1630*/  SHF.L.U32 R158, R158, 0x5, RZ ;  /* 0x000000059e9e7819 */ /* 0x000fc400000006ff */
[----:B------:R-:W-:Y:S01]  /*1640*/  LOP3.LUT R155, R155, 0x18, RZ, 0xc0, !PT ;  /* 0x000000189b9b7812 */ /* 0x000fe200078ec0ff */
[----:B------:R-:W-:Y:S01]  /*1650*/  IMAD.WIDE.U32 R108, R109, 0x2, R162 ;  /* 0x000000026d6c7825 */ /* 0x000fe200078e00a2 */
[----:B------:R-:W-:Y:S01]  /*1660*/  MOV R60, R142 ;  /* 0x0000008e003c7202 */ /* 0x000fe20000000f00 */
[----:B------:R-:W2:Y:S01]  /*1670*/  LDSM.16.M88.4 R96, [R96] ;  /* 0x000000006060783b */ /* 0x000ea20000000200 */
[----:B------:R-:W-:Y:S01]  /*1680*/  LOP3.LUT R153, R158, R155, R154, 0xf6, !PT ;  /* 0x0000009b9e997212 */ /* 0x000fe200078ef69a */
[C---:B------:R-:W-:Y:S01]  /*1690*/  IMAD.SHL.U32 R160, R94.reuse, 0x20, RZ ;  /* 0x000000205ea07824 */ /* 0x040fe200078e00ff */
[----:B------:R-:W-:Y:S02]  /*16a0*/  MOV R36, R108 ;  /* 0x0000006c00247202 */ /* 0x000fe40000000f00 */
[----:B------:R-:W3:Y:S01]  /*16b0*/  LDSM.16.M88.4 R60, [R60] ;  /* 0x000000003c3c783b */ /* 0x000ee20000000200 */
[----:B------:R-:W-:Y:S01]  /*16c0*/  SHF.L.U32 R161, R94, 0x2, RZ ;  /* 0x000000025ea17819 */ /* 0x000fe200000006ff */
[----:B------:R-:W-:Y:S01]  /*16d0*/  IMAD.WIDE.U32 R152, R153, 0x2, R136 ;  /* 0x0000000299987825 */ /* 0x000fe200078e0088 */
[----:B------:R-:W-:Y:S01]  /*16e0*/  LOP3.LUT R147, R92, R147, RZ, 0xfc, !PT ;  /* 0x000000935c937212 */ /* 0x000fe200078efcff */
[----:B------:R-:W4:Y:S01]  /*16f0*/  LDSM.16.M88.4 R36, [R36] ;  /* 0x000000002424783b */ /* 0x000f220000000200 */
[----:B------:R-:W-:-:S02]  /*1700*/  LOP3.LUT R161, R161, 0x18, RZ, 0xc0, !PT ;  /* 0x00000018a1a17812 */ /* 0x000fc400078ec0ff */
[----:B------:R-:W-:Y:S01]  /*1710*/  LOP3.LUT R151, R151, 0x10, R154, 0x1e, !PT ;  /* 0x0000001097977812 */ /* 0x000fe200078e1e9a */
[----:B------:R-:W-:Y:S01]  /*1720*/  IMAD.WIDE.U32 R148, R147, 0x2, R136 ;  /* 0x0000000293947825 */ /* 0x000fe200078e0088 */
[----:B------:R-:W-:Y:S02]  /*1730*/  LOP3.LUT R157, R160, R161, R154, 0xf6, !PT ;  /* 0x000000a1a09d7212 */ /* 0x000fe400078ef69a */
[----:B------:R-:W-:Y:S01]  /*1740*/  LOP3.LUT R151, R150, R151, RZ, 0xfc, !PT ;  /* 0x0000009796977212 */ /* 0x000fe200078efcff */
[----:B-1----:R-:W-:Y:S01]  /*1750*/  IMAD.MOV.U32 R84, RZ, RZ, R68 ;  /* 0x000000ffff547224 */ /* 0x002fe200078e0044 */
[----:B------:R-:W-:Y:S01]  /*1760*/  MOV R85, R70 ;  /* 0x0000004600557202 */ /* 0x000fe20000000f00 */
[----:B------:R-:W-:Y:S01]  /*1770*/  IMAD.MOV.U32 R86, RZ, RZ, R69 ;  /* 0x000000ffff567224 */ /* 0x000fe200078e0045 */
[----:B------:R-:W-:Y:S01]  /*1780*/  MOV R92, R148 ;  /* 0x00000094005c7202 */ /* 0x000fe20000000f00 */
[----:B------:R-:W-:Y:S01]  /*1790*/  IMAD.MOV.U32 R87, RZ, RZ, R71 ;  /* 0x000000ffff577224 */ /* 0x000fe200078e0047 */
[----:B------:R-:W-:Y:S01]  /*17a0*/  LOP3.LUT R155, R155, 0x10, R154, 0x1e, !PT ;  /* 0x000000109b9b7812 */ /* 0x000fe200078e1e9a */
[----:B------:R-:W-:Y:S01]  /*17b0*/  IMAD.WIDE.U32 R156, R157, 0x2, R136 ;  /* 0x000000029d9c7825 */ /* 0x000fe200078e0088 */
[----:B------:R-:W-:-:S02]  /*17c0*/  LOP3.LUT R161, R161, 0x10, R154, 0x1e, !PT ;  /* 0x00000010a1a17812 */ /* 0x000fc400078e1e9a */
[----:B------:R-:W-:Y:S01]  /*17d0*/  LOP3.LUT R155, R158, R155, RZ, 0xfc, !PT ;  /* 0x0000009b9e9b7212 */ /* 0x000fe200078efcff */
[----:B------:R-:W-:Y:S01]  /*17e0*/  IMAD.WIDE.U32 R150, R151, 0x2, R136 ;  /* 0x0000000297967825 */ /* 0x000fe200078e0088 */
[----:B--2---:R-:W-:Y:S01]  /*17f0*/  HMMA.16816.F32 R16, R84, R96, R16 ;  /* 0x000000605410723c */ /* 0x004fe20000001810 */
[----:B---3--:R-:W-:Y:S02]  /*1800*/  MOV R68, R60 ;  /* 0x0000003c00447202 */ /* 0x008fe40000000f00 */
[----:B------:R-:W-:Y:S01]  /*1810*/  IMAD.MOV.U32 R69, RZ, RZ, R62 ;  /* 0x000000ffff457224 */ /* 0x000fe200078e003e */
[----:B------:R-:W-:Y:S01]  /*1820*/  MOV R71, R63 ;  /* 0x0000003f00477202 */ /* 0x000fe20000000f00 */
[----:B------:R-:W-:-:S03]  /*1830*/  IMAD.MOV.U32 R70, RZ, RZ, R61 ;  /* 0x000000ffff467224 */ /* 0x000fc600078e003d */
[C---:B------:R-:W-:Y:S08]  /*1840*/  HMMA.16816.F32 R32, R84.reuse, R98, R32 ;  /* 0x000000625420723c */ /* 0x040ff00000001820 */
[C---:B----4-:R-:W-:Y:S08]  /*1850*/  HMMA.16816.F32 R52, R84.reuse, R36, R52 ;  /* 0x000000245434723c */ /* 0x050ff00000001834 */
[----:B------:R-:W-:Y:S01]  /*1860*/  HMMA.16816.F32 R88, R84, R38, R88 ;  /* 0x000000265458723c */ /* 0x000fe20000001858 */
[----:B------:R-:W-:Y:S01]  /*1870*/  IMAD.MOV.U32 R84, RZ, RZ, R60 ;  /* 0x000000ffff547224 */ /* 0x000fe200078e003c */
[----:B------:R-:W-:Y:S01]  /*1880*/  MOV R86, R61 ;  /* 0x0000003d00567202 */ /* 0x000fe20000000f00 */
[----:B------:R-:W-:-:S02]  /*1890*/  IMAD.MOV.U32 R85, RZ, RZ, R62 ;  /* 0x000000ffff557224 */ /* 0x000fc400078e003e */
[----:B------:R-:W-:-:S03]  /*18a0*/  IMAD.MOV.U32 R87, RZ, RZ, R63 ;  /* 0x000000ffff577224 */ /* 0x000fc600078e003f */
[C---:B------:R-:W-:Y:S08]  /*18b0*/  HMMA.16816.F32 R20, R68.reuse, R96, R20 ;  /* 0x000000604414723c */ /* 0x040ff00000001814 */
[C---:B------:R-:W-:Y:S08]  /*18c0*/  HMMA.16816.F32 R40, R68.reuse, R98, R40 ;  /* 0x000000624428723c */ /* 0x040ff00000001828 */
[----:B------:R-:W-:Y:S01]  /*18d0*/  HMMA.16816.F32 R56, R68, R36, R56 ;  /* 0x000000244438723c */ /* 0x000fe20000001838 */
[----:B------:R-:W-:-:S06]  /*18e0*/  MOV R68, R152 ;  /* 0x0000009800447202 */ /* 0x000fcc0000000f00 */
[----:B------:R-:W1:Y:S01]  /*18f0*/  LDSM.16.M88.4 R68, [R68] ;  /* 0x000000004444783b */ /* 0x000e620000000200 */
[----:B------:R-:W-:Y:S01]  /*1900*/  HMMA.16816.F32 R72, R84, R38, R72 ;  /* 0x000000265448723c */ /* 0x000fe20000001848 */
[----:B------:R-:W-:-:S06]  /*1910*/  MOV R84, R156 ;  /* 0x0000009c00547202 */ /* 0x000fcc0000000f00 */
[----:B------:R-:W2:Y:S01]  /*1920*/  LDSM.16.M88.4 R84, [R84] ;  /* 0x000000005454783b */ /* 0x000ea20000000200 */
[----:B-1----:R-:W-:Y:S01]  /*1930*/  IMAD.MOV.U32 R60, RZ, RZ, R68 ;  /* 0x000000ffff3c7224 */ /* 0x002fe200078e0044 */
[----:B------:R-:W-:Y:S01]  /*1940*/  MOV R61, R70 ;  /* 0x00000046003d7202 */ /* 0x000fe20000000f00 */
[----:B------:R-:W-:Y:S02]  /*1950*/  IMAD.MOV.U32 R62, RZ, RZ, R69 ;  /* 0x000000ffff3e7224 */ /* 0x000fe400078e0045 */
[----:B------:R-:W-:-:S07]  /*1960*/  IMAD.MOV.U32 R63, RZ, RZ, R71 ;  /* 0x000000ffff3f7224 */ /* 0x000fce00078e0047 */
[C---:B------:R-:W-:Y:S08]  /*1970*/  HMMA.16816.F32 R24, R60.reuse, R96, R24 ;  /* 0x000000603c18723c */ /* 0x040ff00000001818 */
[C---:B------:R-:W-:Y:S08]  /*1980*/  HMMA.16816.F32 R44, R60.reuse, R98, R44 ;  /* 0x000000623c2c723c */ /* 0x040ff0000000182c */
[----:B------:R-:W-:Y:S01]  /*1990*/  HMMA.16816.F32 R76, R60, R36, R76 ;  /* 0x000000243c4c723c */ /* 0x000fe2000000184c */
[----:B--2---:R-:W-:Y:S01]  /*19a0*/  MOV R60, R84 ;  /* 0x00000054003c7202 */ /* 0x004fe20000000f00 */
[----:B------:R-:W-:Y:S01]  /*19b0*/  IMAD.MOV.U32 R61, RZ, RZ, R86 ;  /* 0x000000ffff3d7224 */ /* 0x000fe200078e0056 */
[----:B------:R-:W-:Y:S01]  /*19c0*/  MOV R63, R87 ;  /* 0x00000057003f7202 */ /* 0x000fe20000000f00 */
[----:B------:R-:W-:-:S07]  /*19d0*/  IMAD.MOV.U32 R62, RZ, RZ, R85 ;  /* 0x000000ffff3e7224 */ /* 0x000fce00078e0055 */
[C---:B------:R-:W-:Y:S08]  /*19e0*/  HMMA.16816.F32 R28, R60.reuse, R96, R28 ;  /* 0x000000603c1c723c */ /* 0x040ff0000000181c */
[----:B------:R-:W-:Y:S01]  /*19f0*/  HMMA.16816.F32 R96, R60, R98, R48 ;  /* 0x000000623c60723c */ /* 0x000fe20000001830 */
[----:B------:R-:W-:Y:S01]  /*1a00*/  IMAD.MOV.U32 R48, RZ, RZ, R84 ;  /* 0x000000ffff307224 */ /* 0x000fe200078e0054 */
[----:B------:R-:W-:Y:S01]  /*1a10*/  MOV R50, R85 ;  /* 0x0000005500327202 */ /* 0x000fe20000000f00 */
[----:B------:R-:W-:-:S02]  /*1a20*/  IMAD.MOV.U32 R49, RZ, RZ, R86 ;  /* 0x000000ffff317224 */ /* 0x000fc400078e0056 */
[----:B------:R-:W-:-:S07]  /*1a30*/  IMAD.MOV.U32 R51, RZ, RZ, R87 ;  /* 0x000000ffff337224 */ /* 0x000fce00078e0057 */
[----:B------:R-:W-:Y:S01]  /*1a40*/  HMMA.16816.F32 R80, R48, R36, R80 ;  /* 0x000000243050723c */ /* 0x000fe20000001850 */
[----:B------:R-:W-:Y:S01]  /*1a50*/  LOP3.LUT R36, R95, 0x10, R154, 0x1e, !PT ;  /* 0x000000105f247812 */ /* 0x000fe200078e1e9a */
[----:B------:R-:W-:Y:S01]  /*1a60*/  IMAD.MOV.U32 R48, RZ, RZ, R68 ;  /* 0x000000ffff307224 */ /* 0x000fe200078e0044 */
[----:B------:R-:W-:Y:S01]  /*1a70*/  MOV R49, R70 ;  /* 0x0000004600317202 */ /* 0x000fe20000000f00 */
[----:B------:R-:W-:Y:S01]  /*1a80*/  IMAD.MOV.U32 R50, RZ, RZ, R69 ;  /* 0x000000ffff327224 */ /* 0x000fe200078e0045 */
[----:B------:R-:W-:Y:S01]  /*1a90*/  LOP3.LUT R147, R93, R36, RZ, 0xfc, !PT ;  /* 0x000000245d937212 */ /* 0x000fe200078efcff */
[----:B------:R-:W-:Y:S01]  /*1aa0*/  IMAD.MOV.U32 R51, RZ, RZ, R71 ;  /* 0x000000ffff337224 */ /* 0x000fe200078e0047 */
[----:B------:R-:W1:Y:S01]  /*1ab0*/  LDSM.16.M88.4 R92, [R92] ;  /* 0x000000005c5c783b */ /* 0x000e620000000200 */
[----:B------:R-:W-:Y:S01]  /*1ac0*/  LOP3.LUT R36, R159, 0x10, R154, 0x1e, !PT ;  /* 0x000000109f247812 */ /* 0x000fe200078e1e9a */
[----:B------:R-:W-:Y:S01]  /*1ad0*/  IMAD.WIDE.U32 R158, R155, 0x2, R136 ;  /* 0x000000029b9e7825 */ /* 0x000fe200078e0088 */
[----:B------:R-:W-:-:S02]  /*1ae0*/  LOP3.LUT R155, R160, R161, RZ, 0xfc, !PT ;  /* 0x000000a1a09b7212 */ /* 0x000fc400078efcff */
[----:B------:R-:W-:Y:S01]  /*1af0*/  LOP3.LUT R141, R141, R36, RZ, 0xfc, !PT ;  /* 0x000000248d8d7212 */ /* 0x000fe200078efcff */
[----:B------:R-:W-:Y:S01]  /*1b00*/  IMAD.WIDE.U32 R146, R147, 0x2, R162 ;  /* 0x0000000293927825 */ /* 0x000fe200078e00a2 */
[----:B------:R-:W-:Y:S01]  /*1b10*/  HMMA.16816.F32 R64, R48, R38, R64 ;  /* 0x000000263040723c */ /* 0x000fe20000001840 */
[----:B------:R-:W-:Y:S02]  /*1b20*/  MOV R48, R84 ;  /* 0x0000005400307202 */ /* 0x000fe40000000f00 */
[----:B------:R-:W-:Y:S01]  /*1b30*/  IMAD.MOV.U32 R49, RZ, RZ, R86 ;  /* 0x000000ffff317224 */ /* 0x000fe200078e0056 */
[----:B------:R-:W-:Y:S01]  /*1b40*/  MOV R60, R146 ;  /* 0x00000092003c7202 */ /* 0x000fe20000000f00 */
[----:B------:R-:W-:Y:S01]  /*1b50*/  IMAD.MOV.U32 R50, RZ, RZ, R85 ;  /* 0x000000ffff327224 */ /* 0x000fe200078e0055 */
[----:B------:R-:W-:Y:S01]  /*1b60*/  MOV R51, R87 ;  /* 0x0000005700337202 */ /* 0x000fe20000000f00 */
[----:B------:R-:W-:-:S03]  /*1b70*/  IMAD.WIDE.U32 R140, R141, 0x2, R162 ;  /* 0x000000028d8c7825 */ /* 0x000fc600078e00a2 */
[----:B------:R-:W2:Y:S01]  /*1b80*/  LDSM.16.M88.4 R60, [R60] ;  /* 0x000000003c3c783b */ /* 0x000ea20000000200 */
[----:B------:R-:W-:Y:S01]  /*1b90*/  IMAD.WIDE.U32 R154, R155, 0x2, R136 ;  /* 0x000000029b9a7825 */ /* 0x000fe200078e0088 */
[----:B------:R-:W-:Y:S01]  /*1ba0*/  MOV R84, R140 ;  /* 0x0000008c00547202 */ /* 0x000fe20000000f00 */
[----:B------:R-:W-:Y:S01]  /*1bb0*/  HMMA.16816.F32 R12, R48, R38, R12 ;  /* 0x00000026300c723c */ /* 0x000fe2000000180c */
[----:B------:R-:W-:-:S06]  /*1bc0*/  MOV R48, R150 ;  /* 0x0000009600307202 */ /* 0x000fcc0000000f00 */
[----:B------:R-:W3:Y:S01]  /*1bd0*/  LDSM.16.M88.4 R48, [R48] ;  /* 0x000000003030783b */ /* 0x000ee20000000200 */
[----:B-1----:R-:W-:Y:S01]  /*1be0*/  IMAD.MOV.U32 R36, RZ, RZ, R92 ;  /* 0x000000ffff247224 */ /* 0x002fe200078e005c */
[----:B------:R-:W-:Y:S01]  /*1bf0*/  MOV R38, R93 ;  /* 0x0000005d00267202 */ /* 0x000fe20000000f00 */
[----:B------:R-:W-:Y:S01]  /*1c00*/  IMAD.MOV.U32 R37, RZ, RZ, R94 ;  /* 0x000000ffff257224 */ /* 0x000fe200078e005e */
[----:B------:R-:W-:Y:S01]  /*1c10*/  MOV R69, R94 ;  /* 0x0000005e00457202 */ /* 0x000fe20000000f00 */
[----:B------:R-:W-:Y:S02]  /*1c20*/  IMAD.MOV.U32 R39, RZ, RZ, R95 ;  /* 0x000000ffff277224 */ /* 0x000fe400078e005f */
[----:B------:R-:W-:Y:S02]  /*1c30*/  IMAD.MOV.U32 R68, RZ, RZ, R92 ;  /* 0x000000ffff447224 */ /* 0x000fe400078e005c */
[----:B------:R-:W-:Y:S02]  /*1c40*/  IMAD.MOV.U32 R70, RZ, RZ, R93 ;  /* 0x000000ffff467224 */ /* 0x000fe400078e005d */
[----:B------:R-:W-:Y:S01]  /*1c50*/  IMAD.MOV.U32 R71, RZ, RZ, R95 ;  /* 0x000000ffff477224 */ /* 0x000fe200078e005f */
[----:B--2---:R-:W-:Y:S01]  /*1c60*/  HMMA.16816.F32 R16, R36, R60, R16 ;  /* 0x0000003c2410723c */ /* 0x004fe20000001810 */
[----:B------:R3:W1:Y:S07]  /*1c70*/  LDSM.16.M88.4 R36, [R84] ;  /* 0x000000005424783b */ /* 0x00066e0000000200 */
[----:B------:R-:W-:Y:S01]  /*1c80*/  HMMA.16816.F32 R32, R68, R62, R32 ;  /* 0x0000003e4420723c */ /* 0x000fe20000001820 */
[----:B---3--:R-:W-:Y:S01]  /*1c90*/  IMAD.MOV.U32 R84, RZ, RZ, R48 ;  /* 0x000000ffff547224 */ /* 0x008fe200078e0030 */
[----:B------:R-:W-:Y:S01]  /*1ca0*/  MOV R86, R49 ;  /* 0x0000003100567202 */ /* 0x000fe20000000f00 */
[----:B------:R-:W-:-:S02]  /*1cb0*/  IMAD.MOV.U32 R85, RZ, RZ, R50 ;  /* 0x000000ffff557224 */ /* 0x000fc400078e0032 */
[----:B------:R-:W-:-:S03]  /*1cc0*/  IMAD.MOV.U32 R87, RZ, RZ, R51 ;  /* 0x000000ffff577224 */ /* 0x000fc600078e0033 */
[C---:B-1----:R-:W-:Y:S08]  /*1cd0*/  HMMA.16816.F32 R52, R68.reuse, R36, R52 ;  /* 0x000000244434723c */ /* 0x042ff00000001834 */
[----:B------:R-:W-:Y:S01]  /*1ce0*/  HMMA.16816.F32 R88, R68, R38, R88 ;  /* 0x000000264458723c */ /* 0x000fe20000001858 */
[----:B------:R-:W-:Y:S01]  /*1cf0*/  MOV R68, R48 ;  /* 0x0000003000447202 */ /* 0x000fe20000000f00 */
[----:B------:R-:W-:Y:S01]  /*1d00*/  IMAD.MOV.U32 R69, RZ, RZ, R50 ;  /* 0x000000ffff457224 */ /* 0x000fe200078e0032 */
[----:B------:R-:W-:Y:S01]  /*1d10*/  MOV R71, R51 ;  /* 0x0000003300477202 */ /* 0x000fe20000000f00 */
[----:B------:R-:W-:-:S04]  /*1d20*/  IMAD.MOV.U32 R70, RZ, RZ, R49 ;  /* 0x000000ffff467224 */ /* 0x000fc800078e0031 */
[----:B------:R-:W-:Y:S01]  /*1d30*/  HMMA.16816.F32 R56, R84, R36, R56 ;  /* 0x000000245438723c */ /* 0x000fe20000001838 */
[----:B------:R-:W-:-:S06]  /*1d40*/  MOV R84, R154 ;  /* 0x0000009a00547202 */ /* 0x000fcc0000000f00 */
[----:B------:R-:W-:Y:S01]  /*1d50*/  LDSM.16.M88.4 R84, [R84] ;  /* 0x000000005454783b */ /* 0x000fe20000000200 */
[C---:B------:R-:W-:Y:S08]  /*1d60*/  HMMA.16816.F32 R20, R68.reuse, R60, R20 ;  /* 0x0000003c4414723c */ /* 0x040ff00000001814 */
[----:B------:R-:W-:Y:S01]  /*1d70*/  HMMA.16816.F32 R40, R68, R62, R40 ;  /* 0x0000003e4428723c */ /* 0x000fe20000001828 */
[----:B------:R-:W-:-:S06]  /*1d80*/  MOV R68, R158 ;  /* 0x0000009e00447202 */ /* 0x000fcc0000000f00 */
[----:B------:R-:W1:Y:S01]  /*1d90*/  LDSM.16.M88.4 R68, [R68] ;  /* 0x000000004444783b */ /* 0x000e620000000200 */
[----:B------:R-:W-:-:S04]  /*1da0*/  DEPBAR.LE SB0, 0x2 ;  /* 0x000080800000791a */ /* 0x000fc80000000000 */
[----:B-1----:R-:W-:Y:S01]  /*1db0*/  IMAD.MOV.U32 R92, RZ, RZ, R68 ;  /* 0x000000ffff5c7224 */ /* 0x002fe200078e0044 */
[----:B------:R-:W-:Y:S01]  /*1dc0*/  MOV R93, R70 ;  /* 0x00000046005d7202 */ /* 0x000fe20000000f00 */
[----:B------:R-:W-:Y:S02]  /*1dd0*/  IMAD.MOV.U32 R94, RZ, RZ, R69 ;  /* 0x000000ffff5e7224 */ /* 0x000fe400078e0045 */
[----:B------:R-:W-:-:S07]  /*1de0*/  IMAD.MOV.U32 R95, RZ, RZ, R71 ;  /* 0x000000ffff5f7224 */ /* 0x000fce00078e0047 */
[C---:B------:R-:W-:Y:S08]  /*1df0*/  HMMA.16816.F32 R24, R92.reuse, R60, R24 ;  /* 0x0000003c5c18723c */ /* 0x040ff00000001818 */
[C---:B------:R-:W-:Y:S08]  /*1e00*/  HMMA.16816.F32 R44, R92.reuse, R62, R44 ;  /* 0x0000003e5c2c723c */ /* 0x040ff0000000182c */
[----:B------:R-:W-:Y:S01]  /*1e10*/  HMMA.16816.F32 R76, R92, R36, R76 ;  /* 0x000000245c4c723c */ /* 0x000fe2000000184c */
[----:B------:R-:W-:Y:S01]  /*1e20*/  MOV R92, R84 ;  /* 0x00000054005c7202 */ /* 0x000fe20000000f00 */
[----:B------:R-:W-:Y:S01]  /*1e30*/  IMAD.MOV.U32 R93, RZ, RZ, R86 ;  /* 0x000000ffff5d7224 */ /* 0x000fe200078e0056 */
[----:B------:R-:W-:Y:S01]  /*1e40*/  MOV R95, R87 ;  /* 0x00000057005f7202 */ /* 0x000fe20000000f00 */
[----:B------:R-:W-:-:S07]  /*1e50*/  IMAD.MOV.U32 R94, RZ, RZ, R85 ;  /* 0x000000ffff5e7224 */ /* 0x000fce00078e0055 */
[----:B------:R-:W-:Y:S01]  /*1e60*/  HMMA.16816.F32 R28, R92, R60, R28 ;  /* 0x0000003c5c1c723c */ /* 0x000fe2000000181c */
[----:B------:R-:W-:Y:S02]  /*1e70*/  IMAD.MOV.U32 R60, RZ, RZ, R84 ;  /* 0x000000ffff3c7224 */ /* 0x000fe400078e0054 */
[----:B------:R-:W-:-:S05]  /*1e80*/  IMAD.MOV.U32 R61, RZ, RZ, R86 ;  /* 0x000000ffff3d7224 */ /* 0x000fca00078e0056 */
[----:B------:R-:W-:Y:S01]  /*1e90*/  HMMA.16816.F32 R96, R92, R62, R96 ;  /* 0x0000003e5c60723c */ /* 0x000fe20000001860 */
[----:B------:R-:W-:Y:S01]  /*1ea0*/  MOV R62, R85 ;  /* 0x00000055003e7202 */ /* 0x000fe20000000f00 */
[----:B------:R-:W-:-:S07]  /*1eb0*/  IMAD.MOV.U32 R63, RZ, RZ, R87 ;  /* 0x000000ffff3f7224 */ /* 0x000fce00078e0057 */
[----:B------:R-:W-:Y:S01]  /*1ec0*/  HMMA.16816.F32 R80, R60, R36, R80 ;  /* 0x000000243c50723c */ /* 0x000fe20000001850 */
[----:B------:R-:W-:Y:S01]  /*1ed0*/  BAR.SYNC.DEFER_BLOCKING 0x0 ;  /* 0x0000000000007b1d */ /* 0x000fe20000010000 */
[----:B------:R-:W-:Y:S01]  /*1ee0*/  IADD3 R36, P0, PT, R144, 0x2000, RZ ;  /* 0x0000200090247810 */ /* 0x000fe20007f1e0ff */
[----:B------:R-:W-:Y:S01]  /*1ef0*/  IMAD.MOV.U32 R60, RZ, RZ, R48 ;  /* 0x000000ffff3c7224 */ /* 0x000fe200078e0030 */
[----:B------:R-:W-:Y:S01]  /*1f00*/  MOV R61, R50 ;  /* 0x00000032003d7202 */ /* 0x000fe20000000f00 */
[----:B------:R-:W-:Y:S01]  /*1f10*/  IMAD.MOV.U32 R62, RZ, RZ, R49 ;  /* 0x000000ffff3e7224 */ /* 0x000fe200078e0031 */
[----:B------:R-:W-:Y:S01]  /*1f20*/  MOV R48, R68 ;  /* 0x0000004400307202 */ /* 0x000fe20000000f00 */
[----:B------:R-:W-:Y:S01]  /*1f30*/  IMAD.MOV.U32 R63, RZ, RZ, R51 ;  /* 0x000000ffff3f7224 */ /* 0x000fe200078e0033 */
[----:B------:R-:W-:Y:S01]  /*1f40*/  MOV R51, R71 ;  /* 0x0000004700337202 */ /* 0x000fe20000000f00 */
[----:B------:R-:W-:Y:S02]  /*1f50*/  IMAD.MOV.U32 R49, RZ, RZ, R70 ;  /* 0x000000ffff317224 */ /* 0x000fe400078e0046 */
[----:B------:R-:W-:-:S02]  /*1f60*/  IMAD.MOV.U32 R50, RZ, RZ, R69 ;  /* 0x000000ffff327224 */ /* 0x000fc400078e0045 */
[----:B------:R-:W-:Y:S01]  /*1f70*/  IMAD.X R37, RZ, RZ, R145, P0 ;  /* 0x000000ffff257224 */ /* 0x000fe200000e0691 */
[----:B------:R-:W-:Y:S01]  /*1f80*/  ISETP.LE.AND P0, PT, R104, UR4, PT ;  /* 0x0000000468007c0c */ /* 0x000fe2000bf03270 */
[----:B------:R-:W-:Y:S01]  /*1f90*/  HMMA.16816.F32 R72, R60, R38, R72 ;  /* 0x000000263c48723c */ /* 0x000fe20000001848 */
[----:B------:R-:W-:Y:S02]  /*1fa0*/  IADD3 R60, P1, PT, R110, 0x2000, RZ ;  /* 0x000020006e3c7810 */ /* 0x000fe40007f3e0ff */
[----:B------:R-:W-:Y:S02]  /*1fb0*/  MOV R68, R36 ;  /* 0x0000002400447202 */ /* 0x000fe40000000f00 */
[----:B------:R-:W-:-:S03]  /*1fc0*/  IADD3.X R61, PT, PT, RZ, R111, RZ, P1, !PT ;  /* 0x0000006fff3d7210 */ /* 0x000fc60000ffe4ff */
[----:B------:R-:W-:Y:S01]  /*1fd0*/  HMMA.16816.F32 R64, R48, R38, R64 ;  /* 0x000000263040723c */ /* 0x000fe20000001840 */
[----:B------:R-:W-:Y:S01]  /*1fe0*/  IMAD.MOV.U32 R48, RZ, RZ, R84 ;  /* 0x000000ffff307224 */ /* 0x000fe200078e0054 */
[----:B------:R-:W-:Y:S01]  /*1ff0*/  MOV R49, R86 ;  /* 0x0000005600317202 */ /* 0x000fe20000000f00 */
[----:B------:R-:W-:Y:S02]  /*2000*/  IMAD.MOV.U32 R50, RZ, RZ, R85 ;  /* 0x000000ffff327224 */ /* 0x000fe400078e0055 */
[----:B------:R-:W-:-:S07]  /*2010*/  IMAD.MOV.U32 R51, RZ, RZ, R87 ;  /* 0x000000ffff337224 */ /* 0x000fce00078e0057 */
[----:B------:R-:W-:Y:S01]  /*2020*/  HMMA.16816.F32 R12, R48, R38, R12 ;  /* 0x00000026300c723c */ /* 0x000fe2000000180c */
[----:B------:R-:W-:-:S04]  /*2030*/  NOP ;  /* 0x0000000000007918 */ /* 0x000fc80000000000 */
[----:B------:R-:W-:-:S15]  /*2040*/  @P0 BRA `(.L_x_2) ;  /* 0x0000000000480947 */ /* 0x000fde0003800000 */
[----:B------:R-:W1:Y:S01]  /*2050*/  LDC.64 R48, c[0x0][0x380] ;  /* 0x0000e000ff307b82 */ /* 0x000e620000000a00 */
[----:B------:R-:W-:Y:S01]  /*2060*/  VIADD R51, R125, 0x20 ;  /* 0x000000207d337836 */ /* 0x000fe20000000000 */
[----:B------:R-:W-:Y:S01]  /*2070*/  IADD3 R63, PT, PT, R127, 0x20, RZ ;  /* 0x000000207f3f7810 */ /* 0x000fe20007ffe0ff */
[----:B------:R-:W-:Y:S02]  /*2080*/  VIADD R39, R124, 0x20 ;  /* 0x000000207c277836 */ /* 0x000fe40000000000 */
[----:B------:R-:W-:-:S03]  /*2090*/  VIADD R69, R126, 0x20 ;  /* 0x000000207e457836 */ /* 0x000fc60000000000 */
[----:B------:R-:W2:Y:S01]  /*20a0*/  LDC.64 R36, c[0x0][0x388] ;  /* 0x0000e200ff247b82 */ /* 0x000ea20000000a00 */
[----:B-1----:R-:W-:-:S04]  /*20b0*/  IMAD.WIDE.U32 R50, R51, 0x2, R48 ;  /* 0x0000000233327825 */ /* 0x002fc800078e0030 */
        /* <DEDUP_REMOVED lines=11> */
.L_x_2:
[----:B------:R-:W2:Y:S01]  /*2170*/  LDSM.16.M88.4 R68, [R68] ;  /* 0x000000004444783b */ /* 0x000ea20000000200 */
[----:B------:R-:W-:Y:S01]  /*2180*/  MOV R60, R60 ;  /* 0x0000003c003c7202 */ /* 0x000fe20000000f00 */
[----:B------:R-:W-:Y:S01]  /*2190*/  UIADD3 UR5, UPT, UPT, UR8, 0x2, URZ ;  /* 0x0000000208057890 */ /* 0x000fe2000fffe0ff */
[----:B-1----:R-:W-:-:S04]  /*21a0*/  IADD3 R48, P0, PT, R108, 0x2000, RZ ;  /* 0x000020006c307810 */ /* 0x002fc80007f1e0ff */
[----:B------:R-:W1:Y:S01]  /*21b0*/  LDSM.16.M88.4 R60, [R60] ;  /* 0x000000003c3c783b */ /* 0x000e620000000200 */
[----:B------:R-:W-:-:S05]  /*21c0*/  IMAD.X R49, RZ, RZ, R109, P0 ;  /* 0x000000ffff317224 */ /* 0x000fca00000e066d */
[----:B------:R-:W-:Y:S02]  /*21d0*/  MOV R92, R48 ;  /* 0x00000030005c7202 */ /* 0x000fe40000000f00 */
[----:B------:R-:W-:-:S05]  /*21e0*/  IADD3 R48, P0, PT, R142, 0x2000, RZ ;  /* 0x000020008e307810 */ /* 0x000fca0007f1e0ff */
[----:B------:R-:W-:-:S05]  /*21f0*/  IMAD.X R49, RZ, RZ, R143, P0 ;  /* 0x000000ffff317224 */ /* 0x000fca00000e068f */
[----:B------:R-:W-:-:S06]  /*2200*/  MOV R48, R48 ;  /* 0x0000003000307202 */ /* 0x000fcc0000000f00 */
[----:B------:R-:W3:Y:S01]  /*2210*/  LDSM.16.M88.4 R48, [R48] ;  /* 0x000000003030783b */ /* 0x000ee20000000200 */
[----:B--2---:R-:W-:Y:S01]  /*2220*/  MOV R36, R68 ;  /* 0x0000004400247202 */ /* 0x004fe20000000f00 */
[----:B------:R-:W-:Y:S01]  /*2230*/  IMAD.MOV.U32 R37, RZ, RZ, R70 ;  /* 0x000000ffff257224 */ /* 0x000fe200078e0046 */
[----:B------:R-:W-:Y:S01]  /*2240*/  MOV R39, R71 ;  /* 0x0000004700277202 */ /* 0x000fe20000000f00 */
[--C-:B------:R-:W-:Y:S01]  /*2250*/  IMAD.MOV.U32 R38, RZ, RZ, R69.reuse ;  /* 0x000000ffff267224 */ /* 0x100fe200078e0045 */
[----:B------:R-:W-:Y:S01]  /*2260*/  MOV R85, R70 ;  /* 0x0000004600557202 */ /* 0x000fe20000000f00 */
[----:B------:R-:W-:Y:S02]  /*2270*/  IMAD.MOV.U32 R84, RZ, RZ, R68 ;  /* 0x000000ffff547224 */ /* 0x000fe400078e0044 */
[----:B------:R-:W-:Y:S02]  /*2280*/  IMAD.MOV.U32 R86, RZ, RZ, R69 ;  /* 0x000000ffff567224 */ /* 0x000fe400078e0045 */
[----:B------:R-:W-:Y:S01]  /*2290*/  IMAD.MOV.U32 R87, RZ, RZ, R71 ;  /* 0x000000ffff577224 */ /* 0x000fe200078e0047 */
[----:B-1----:R-:W-:Y:S01]  /*22a0*/  HMMA.16816.F32 R16, R36, R60, R16 ;  /* 0x0000003c2410723c */ /* 0x002fe20000001810 */
[----:B------:R-:W1:Y:S07]  /*22b0*/  LDSM.16.M88.4 R36, [R92] ;  /* 0x000000005c24783b */ /* 0x000e6e0000000200 */
[----:B------:R-:W-:Y:S01]  /*22c0*/  HMMA.16816.F32 R32, R84, R62, R32 ;  /* 0x0000003e5420723c */ /* 0x000fe20000001820 */
[----:B---3--:R-:W-:Y:S01]  /*22d0*/  MOV R68, R48 ;  /* 0x0000003000447202 */ /* 0x008fe20000000f00 */
[----:B------:R-:W-:Y:S01]  /*22e0*/  IMAD.MOV.U32 R69, RZ, RZ, R50 ;  /* 0x000000ffff457224 */ /* 0x000fe200078e0032 */
[----:B------:R-:W-:Y:S01]  /*22f0*/  MOV R71, R51 ;  /* 0x0000003300477202 */ /* 0x000fe20000000f00 */
[----:B------:R-:W-:-:S07]  /*2300*/  IMAD.MOV.U32 R70, RZ, RZ, R49 ;  /* 0x000000ffff467224 */ /* 0x000fce00078e0031 */
[C---:B------:R-:W-:Y:S08]  /*2310*/  HMMA.16816.F32 R20, R68.reuse, R60, R20 ;  /* 0x0000003c4414723c */ /* 0x040ff00000001814 */
[----:B------:R-:W-:Y:S01]  /*2320*/  HMMA.16816.F32 R40, R68, R62, R40 ;  /* 0x0000003e4428723c */ /* 0x000fe20000001828 */
[----:B------:R-:W-:-:S05]  /*2330*/  IADD3 R68, P0, PT, R152, 0x2000, RZ ;  /* 0x0000200098447810 */ /* 0x000fca0007f1e0ff */
[----:B------:R-:W-:Y:S02]  /*2340*/  IMAD.X R69, RZ, RZ, R153, P0 ;  /* 0x000000ffff457224 */ /* 0x000fe400000e0699 */
[----:B-1----:R-:W-:Y:S03]  /*2350*/  HMMA.16816.F32 R52, R84, R36, R52 ;  /* 0x000000245434723c */ /* 0x002fe60000001834 */
[----:B------:R-:W-:-:S05]  /*2360*/  MOV R68, R68 ;  /* 0x0000004400447202 */ /* 0x000fca0000000f00 */
[----:B------:R-:W-:Y:S01]  /*2370*/  HMMA.16816.F32 R88, R84, R38, R88 ;  /* 0x000000265458723c */ /* 0x000fe20000001858 */
[----:B------:R-:W-:Y:S01]  /*2380*/  IMAD.MOV.U32 R84, RZ, RZ, R48 ;  /* 0x000000ffff547224 */ /* 0x000fe200078e0030 */
[----:B------:R-:W-:Y:S01]  /*2390*/  MOV R85, R50 ;  /* 0x0000003200557202 */ /* 0x000fe20000000f00 */
[----:B------:R-:W-:Y:S01]  /*23a0*/  IMAD.MOV.U32 R86, RZ, RZ, R49 ;  /* 0x000000ffff567224 */ /* 0x000fe200078e0031 */
[----:B------:R-:W1:Y:S01]  /*23b0*/  LDSM.16.M88.4 R68, [R68] ;  /* 0x000000004444783b */ /* 0x000e620000000200 */
[----:B------:R-:W-:-:S07]  /*23c0*/  IMAD.MOV.U32 R87, RZ, RZ, R51 ;  /* 0x000000ffff577224 */ /* 0x000fce00078e0033 */
[----:B------:R-:W-:Y:S01]  /*23d0*/  HMMA.16816.F32 R56, R84, R36, R56 ;  /* 0x000000245438723c */ /* 0x000fe20000001838 */
[----:B------:R-:W-:-:S04]  /*23e0*/  IADD3 R84, P0, PT, R156, 0x2000, RZ ;  /* 0x000020009c547810 */ /* 0x000fc80007f1e0ff */
[----:B------:R-:W-:-:S04]  /*23f0*/  IADD3.X R85, PT, PT, RZ, R157, RZ, P0, !PT ;  /* 0x0000009dff557210 */ /* 0x000fc800007fe4ff */
        /* <DEDUP_REMOVED lines=9> */
[----:B--2---:R-:W-:Y:S01]  /*2490*/  IMAD.MOV.U32 R92, RZ, RZ, R84 ;  /* 0x000000ffff5c7224 */ /* 0x004fe200078e0054 */
[----:B------:R-:W-:Y:S01]  /*24a0*/  MOV R93, R86 ;  /* 0x00000056005d7202 */ /* 0x000fe20000000f00 */
[----:B------:R-:W-:-:S02]  /*24b0*/  IMAD.MOV.U32 R94, RZ, RZ, R85 ;  /* 0x000000ffff5e7224 */ /* 0x000fc400078e0055 */
[----:B------:R-:W-:-:S07]  /*24c0*/  IMAD.MOV.U32 R95, RZ, RZ, R87 ;  /* 0x000000ffff5f7224 */ /* 0x000fce00078e0057 */
[----:B------:R-:W-:Y:S01]  /*24d0*/  HMMA.16816.F32 R28, R92, R60, R28 ;  /* 0x0000003c5c1c723c */ /* 0x000fe2000000181c */
[----:B------:R-:W-:Y:S01]  /*24e0*/  MOV R60, R84 ;  /* 0x00000054003c7202 */ /* 0x000fe20000000f00 */
[----:B------:R-:W-:-:S06]  /*24f0*/  IMAD.MOV.U32 R61, RZ, RZ, R86 ;  /* 0x000000ffff3d7224 */ /* 0x000fcc00078e0056 */
[----:B------:R-:W-:Y:S01]  /*2500*/  HMMA.16816.F32 R96, R92, R62, R96 ;  /* 0x0000003e5c60723c */ /* 0x000fe20000001860 */
[----:B------:R-:W-:Y:S01]  /*2510*/  IMAD.MOV.U32 R62, RZ, RZ, R85 ;  /* 0x000000ffff3e7224 */ /* 0x000fe200078e0055 */
[----:B------:R-:W-:-:S07]  /*2520*/  MOV R63, R87 ;  /* 0x00000057003f7202 */ /* 0x000fce0000000f00 */
[----:B------:R-:W-:Y:S01]  /*2530*/  HMMA.16816.F32 R80, R60, R36, R80 ;  /* 0x000000243c50723c */ /* 0x000fe20000001850 */
[----:B------:R-:W-:Y:S01]  /*2540*/  IADD3 R36, P0, PT, R148, 0x2000, RZ ;  /* 0x0000200094247810 */ /* 0x000fe20007f1e0ff */
[----:B------:R-:W-:Y:S01]  /*2550*/  IMAD.MOV.U32 R60, RZ, RZ, R48 ;  /* 0x000000ffff3c7224 */ /* 0x000fe200078e0030 */
[----:B------:R-:W-:Y:S01]  /*2560*/  MOV R62, R49 ;  /* 0x00000031003e7202 */ /* 0x000fe20000000f00 */
[----:B------:R-:W-:Y:S01]  /*2570*/  IMAD.MOV.U32 R61, RZ, RZ, R50 ;  /* 0x000000ffff3d7224 */ /* 0x000fe200078e0032 */
[----:B------:R-:W-:Y:S01]  /*2580*/  MOV R50, R69 ;  /* 0x0000004500327202 */ /* 0x000fe20000000f00 */
[----:B------:R-:W-:Y:S02]  /*2590*/  IMAD.X R37, RZ, RZ, R149, P0 ;  /* 0x000000ffff257224 */ /* 0x000fe400000e0695 */
[----:B------:R-:W-:Y:S02]  /*25a0*/  IMAD.MOV.U32 R63, RZ, RZ, R51 ;  /* 0x000000ffff3f7224 */ /* 0x000fe400078e0033 */
[----:B------:R-:W-:Y:S01]  /*25b0*/  IMAD.MOV.U32 R48, RZ, RZ, R68 ;  /* 0x000000ffff307224 */ /* 0x000fe200078e0044 */
[----:B------:R-:W-:Y:S01]  /*25c0*/  MOV R92, R36 ;  /* 0x00000024005c7202 */ /* 0x000fe20000000f00 */
[----:B------:R-:W-:Y:S01]  /*25d0*/  IMAD.MOV.U32 R49, RZ, RZ, R70 ;  /* 0x000000ffff317224 */ /* 0x000fe200078e0046 */
[----:B------:R-:W-:Y:S01]  /*25e0*/  IADD3 R36, P0, PT, R146, 0x2000, RZ ;  /* 0x0000200092247810 */ /* 0x000fe20007f1e0ff */
[----:B------:R-:W-:Y:S01]  /*25f0*/  IMAD.MOV.U32 R51, RZ, RZ, R71 ;  /* 0x000000ffff337224 */ /* 0x000fe200078e0047 */
[----:B------:R-:W-:Y:S02]  /*2600*/  HMMA.16816.F32 R72, R60, R38, R72 ;  /* 0x000000263c48723c */ /* 0x000fe40000001848 */
[----:B------:R-:W-:Y:S01]  /*2610*/  IADD3.X R37, PT, PT, RZ, R147, RZ, P0, !PT ;  /* 0x00000093ff257210 */ /* 0x000fe200007fe4ff */
[----:B------:R-:W1:Y:S01]  /*2620*/  LDSM.16.M88.4 R92, [R92] ;  /* 0x000000005c5c783b */ /* 0x000e620000000200 */
[----:B------:R-:W-:-:S02]  /*2630*/  IADD3 R68, P0, PT, R140, 0x2000, RZ ;  /* 0x000020008c447810 */ /* 0x000fc40007f1e0ff */
[----:B------:R-:W-:Y:S02]  /*2640*/  MOV R36, R36 ;  /* 0x0000002400247202 */ /* 0x000fe40000000f00 */
[----:B------:R-:W-:Y:S01]  /*2650*/  HMMA.16816.F32 R64, R48, R38, R64 ;  /* 0x000000263040723c */ /* 0x000fe20000001840 */
[----:B------:R-:W-:Y:S01]  /*2660*/  IMAD.MOV.U32 R48, RZ, RZ, R84 ;  /* 0x000000ffff307224 */ /* 0x000fe200078e0054 */
[----:B------:R-:W-:Y:S01]  /*2670*/  MOV R49, R86 ;  /* 0x0000005600317202 */ /* 0x000fe20000000f00 */
[----:B------:R1:W2:Y:S01]  /*2680*/  LDSM.16.M88.4 R60, [R36] ;  /* 0x00000000243c783b */ /* 0x0002a20000000200 */
[----:B------:R-:W-:Y:S01]  /*2690*/  IMAD.MOV.U32 R50, RZ, RZ, R85 ;  /* 0x000000ffff327224 */ /* 0x000fe200078e0055 */
[----:B------:R-:W-:Y:S01]  /*26a0*/  IADD3.X R69, PT, PT, RZ, R141, RZ, P0, !PT ;  /* 0x0000008dff457210 */ /* 0x000fe200007fe4ff */
[----:B------:R-:W-:-:S03]  /*26b0*/  IMAD.MOV.U32 R51, RZ, RZ, R87 ;  /* 0x000000ffff337224 */ /* 0x000fc600078e0057 */
[----:B------:R-:W-:-:S04]  /*26c0*/  MOV R84, R68 ;  /* 0x0000004400547202 */ /* 0x000fc80000000f00 */
[----:B------:R-:W-:Y:S01]  /*26d0*/  HMMA.16816.F32 R12, R48, R38, R12 ;  /* 0x00000026300c723c */ /* 0x000fe2000000180c */
[----:B------:R-:W-:-:S05]  /*26e0*/  IADD3 R48, P0, PT, R150, 0x2000, RZ ;  /* 0x0000200096307810 */ /* 0x000fca0007f1e0ff */
[----:B------:R-:W-:-:S05]  /*26f0*/  IMAD.X R49, RZ, RZ, R151, P0 ;  /* 0x000000ffff317224 */ /* 0x000fca00000e0697 */
[----:B------:R-:W-:-:S06]  /*2700*/  MOV R48, R48 ;  /* 0x0000003000307202 */ /* 0x000fcc0000000f00 */
[----:B------:R-:W3:Y:S01]  /*2710*/  LDSM.16.M88.4 R48, [R48] ;  /* 0x000000003030783b */ /* 0x000ee20000000200 */
[----:B-1----:R-:W-:Y:S01]  /*2720*/  IMAD.MOV.U32 R36, RZ, RZ, R92 ;  /* 0x000000ffff247224 */ /* 0x002fe200078e005c */
[----:B------:R-:W-:Y:S01]  /*2730*/  MOV R38, R93 ;  /* 0x0000005d00267202 */ /* 0x000fe20000000f00 */
[--C-:B------:R-:W-:Y:S01]  /*2740*/  IMAD.MOV.U32 R37, RZ, RZ, R94.reuse ;  /* 0x000000ffff257224 */ /* 0x100fe200078e005e */
[----:B------:R-:W-:Y:S01]  /*2750*/  MOV R68, R92 ;  /* 0x0000005c00447202 */ /* 0x000fe20000000f00 */
[----:B------:R-:W-:Y:S01]  /*2760*/  IMAD.MOV.U32 R39, RZ, RZ, R95 ;  /* 0x000000ffff277224 */ /* 0x000fe200078e005f */
[----:B------:R-:W-:Y:S01]  /*2770*/  MOV R71, R95 ;  /* 0x0000005f00477202 */ /* 0x000fe20000000f00 */
[----:B------:R-:W-:Y:S02]  /*2780*/  IMAD.MOV.U32 R69, RZ, RZ, R94 ;  /* 0x000000ffff457224 */ /* 0x000fe400078e005e */
[----:B------:R-:W-:-:S03]  /*2790*/  IMAD.MOV.U32 R70, RZ, RZ, R93 ;  /* 0x000000ffff467224 */ /* 0x000fc600078e005d */
[----:B--2---:R-:W-:Y:S01]  /*27a0*/  HMMA.16816.F32 R16, R36, R60, R16 ;  /* 0x0000003c2410723c */ /* 0x004fe20000001810 */
[----:B------:R3:W1:Y:S07]  /*27b0*/  LDSM.16.M88.4 R36, [R84] ;  /* 0x000000005424783b */ /* 0x00066e0000000200 */
[----:B------:R-:W-:Y:S01]  /*27c0*/  HMMA.16816.F32 R32, R68, R62, R32 ;  /* 0x0000003e4420723c */ /* 0x000fe20000001820 */
[----:B---3--:R-:W-:Y:S01]  /*27d0*/  MOV R84, R48 ;  /* 0x0000003000547202 */ /* 0x008fe20000000f00 */
[----:B------:R-:W-:Y:S01]  /*27e0*/  IMAD.MOV.U32 R85, RZ, RZ, R50 ;  /* 0x000000ffff557224 */ /* 0x000fe200078e0032 */
[----:B------:R-:W-:Y:S01]  /*27f0*/  MOV R87, R51 ;  /* 0x0000003300577202 */ /* 0x000fe20000000f00 */
[----:B------:R-:W-:-:S04]  /*2800*/  IMAD.MOV.U32 R86, RZ, RZ, R49 ;  /* 0x000000ffff567224 */ /* 0x000fc800078e0031 */
[C---:B-1----:R-:W-:Y:S08]  /*2810*/  HMMA.16816.F32 R52, R68.reuse, R36, R52 ;  /* 0x000000244434723c */ /* 0x042ff00000001834 */
[----:B------:R-:W-:Y:S01]  /*2820*/  HMMA.16816.F32 R88, R68, R38, R88 ;  /* 0x000000264458723c */ /* 0x000fe20000001858 */
[----:B------:R-:W-:Y:S01]  /*2830*/  IMAD.MOV.U32 R68, RZ, RZ, R48 ;  /* 0x000000ffff447224 */ /* 0x000fe200078e0030 */
[----:B------:R-:W-:Y:S01]  /*2840*/  MOV R70, R49 ;  /* 0x0000003100467202 */ /* 0x000fe20000000f00 */
[----:B------:R-:W-:-:S02]  /*2850*/  IMAD.MOV.U32 R69, RZ, RZ, R50 ;  /* 0x000000ffff457224 */ /* 0x000fc400078e0032 */
[----:B------:R-:W-:-:S03]  /*2860*/  IMAD.MOV.U32 R71, RZ, RZ, R51 ;  /* 0x000000ffff477224 */ /* 0x000fc600078e0033 */
[----:B------:R-:W-:Y:S08]  /*2870*/  HMMA.16816.F32 R56, R84, R36, R56 ;  /* 0x000000245438723c */ /* 0x000ff00000001838 */
[C---:B------:R-:W-:Y:S08]  /*2880*/  HMMA.16816.F32 R20, R68.reuse, R60, R20 ;  /* 0x0000003c4414723c */ /* 0x040ff00000001814 */
[----:B------:R-:W-:Y:S01]  /*2890*/  HMMA.16816.F32 R40, R68, R62, R40 ;  /* 0x0000003e4428723c */ /* 0x000fe20000001828 */
[----:B------:R-:W-:-:S05]  /*28a0*/  IADD3 R68, P0, PT, R158, 0x2000, RZ ;  /* 0x000020009e447810 */ /* 0x000fca0007f1e0ff */
[----:B------:R-:W-:Y:S01]  /*28b0*/  IMAD.X R69, RZ, RZ, R159, P0 ;  /* 0x000000ffff457224 */ /* 0x000fe200000e069f */
[----:B------:R-:W-:-:S04]  /*28c0*/  IADD3 R84, P0, PT, R154, 0x2000, RZ ;  /* 0x000020009a547810 */ /* 0x000fc80007f1e0ff */
[----:B------:R-:W-:Y:S01]  /*28d0*/  MOV R68, R68 ;  /* 0x0000004400447202 */ /* 0x000fe20000000f00 */
[----:B------:R-:W-:Y:S01]  /*28e0*/  IMAD.X R85, RZ, RZ, R155, P0 ;  /* 0x000000ffff557224 */ /* 0x000fe200000e069b */
[----:B------:R-:W-:-:S04]  /*28f0*/  ISETP.LE.AND P0, PT, R104, UR5, PT ;  /* 0x0000000568007c0c */ /* 0x000fc8000bf03270 */
[----:B------:R-:W1:Y:S01]  /*2900*/  LDSM.16.M88.4 R68, [R68] ;  /* 0x000000004444783b */ /* 0x000e620000000200 */
[----:B------:R-:W-:-:S06]  /*2910*/  MOV R84, R84 ;  /* 0x0000005400547202 */ /* 0x000fcc0000000f00 */
[----:B------:R-:W2:Y:S01]  /*2920*/  LDSM.16.M88.4 R84, [R84] ;  /* 0x000000005454783b */ /* 0x000ea20000000200 */
        /* <DEDUP_REMOVED lines=19> */
[----:B------:R-:W-:Y:S01]  /*2a60*/  IMAD.MOV.U32 R60, RZ, RZ, R48 ;  /* 0x000000ffff3c7224 */ /* 0x000fe200078e0030 */
[----:B------:R-:W-:Y:S01]  /*2a70*/  MOV R61, R50 ;  /* 0x00000032003d7202 */ /* 0x000fe20000000f00 */
[----:B------:R-:W-:Y:S01]  /*2a80*/  IMAD.MOV.U32 R62, RZ, RZ, R49 ;  /* 0x000000ffff3e7224 */ /* 0x000fe200078e0031 */
[----:B------:R-:W-:Y:S01]  /*2a90*/  MOV R48, R68 ;  /* 0x0000004400307202 */ /* 0x000fe20000000f00 */
[----:B------:R-:W-:Y:S01]  /*2aa0*/  IMAD.MOV.U32 R63, RZ, RZ, R51 ;  /* 0x000000ffff3f7224 */ /* 0x000fe200078e0033 */
[----:B------:R-:W-:Y:S01]  /*2ab0*/  MOV R51, R71 ;  /* 0x0000004700337202 */ /* 0x000fe20000000f00 */
[----:B------:R-:W-:Y:S02]  /*2ac0*/  IMAD.MOV.U32 R49, RZ, RZ, R70 ;  /* 0x000000ffff317224 */ /* 0x000fe400078e0046 */
[----:B------:R-:W-:-:S03]  /*2ad0*/  IMAD.MOV.U32 R50, RZ, RZ, R69 ;  /* 0x000000ffff327224 */ /* 0x000fc600078e0045 */
[-C--:B------:R-:W-:Y:S08]  /*2ae0*/  HMMA.16816.F32 R72, R60, R38.reuse, R72 ;  /* 0x000000263c48723c */ /* 0x080ff00000001848 */
[----:B------:R-:W-:Y:S01]  /*2af0*/  HMMA.16816.F32 R64, R48, R38, R64 ;  /* 0x000000263040723c */ /* 0x000fe20000001840 */
[----:B------:R-:W-:Y:S01]  /*2b00*/  IMAD.MOV.U32 R48, RZ, RZ, R84 ;  /* 0x000000ffff307224 */ /* 0x000fe200078e0054 */
[----:B------:R-:W-:Y:S01]  /*2b10*/  MOV R50, R85 ;  /* 0x0000005500327202 */ /* 0x000fe20000000f00 */
[----:B------:R-:W-:-:S02]  /*2b20*/  IMAD.MOV.U32 R49, RZ, RZ, R86 ;  /* 0x000000ffff317224 */ /* 0x000fc400078e0056 */
[----:B------:R-:W-:-:S07]  /*2b30*/  IMAD.MOV.U32 R51, RZ, RZ, R87 ;  /* 0x000000ffff337224 */ /* 0x000fce00078e0057 */
[----:B------:R-:W-:Y:S01]  /*2b40*/  HMMA.16816.F32 R12, R48, R38, R12 ;  /* 0x00000026300c723c */ /* 0x000fe2000000180c */
[----:B------:R-:W-:Y:S06]  /*2b50*/  BAR.SYNC.DEFER_BLOCKING 0x0 ;  /* 0x0000000000007b1d */ /* 0x000fec0000010000 */
[----:B------:R-:W-:-:S13]  /*2b60*/  @P0 BRA `(.L_x_3) ;  /* 0x0000000000480947 */ /* 0x000fda0003800000 */
        /* <DEDUP_REMOVED lines=18> */
.L_x_3:
[----:B-1----:R-:W-:Y:S01]  /*2c90*/  IADD3 R48, P0, PT, R144, 0x4000, RZ ;  /* 0x0000400090307810 */ /* 0x002fe20007f1e0ff */
[----:B------:R-:W-:Y:S01]  /*2ca0*/  UIADD3 UR5, UPT, UPT, UR8, 0x3, URZ ;  /* 0x0000000308057890 */ /* 0x000fe2000fffe0ff */
[----:B------:R-:W-:Y:S01]  /*2cb0*/  IADD3 R36, P1, PT, R110, 0x4000, RZ ;  /* 0x000040006e247810 */ /* 0x000fe20007f3e0ff */
[----:B------:R-:W-:Y:S01]  /*2cc0*/  UIADD3 UR8, UPT, UPT, UR8, 0x4, URZ ;  /* 0x0000000408087890 */ /* 0x000fe2000fffe0ff */
[----:B------:R-:W-:Y:S02]  /*2cd0*/  IADD3.X R49, PT, PT, RZ, R145, RZ, P0, !PT ;  /* 0x00000091ff317210 */ /* 0x000fe400007fe4ff */
[----:B------:R-:W-:Y:S01]  /*2ce0*/  IADD3 R38, P0, PT, R142, 0x4000, RZ ;  /* 0x000040008e267810 */ /* 0x000fe20007f1e0ff */
[----:B------:R-:W-:Y:S01]  /*2cf0*/  IMAD.X R37, RZ, RZ, R111, P1 ;  /* 0x000000ffff257224 */ /* 0x000fe200008e066f */
[----:B------:R-:W-:Y:S02]  /*2d00*/  MOV R48, R48 ;  /* 0x0000003000307202 */ /* 0x000fe40000000f00 */
[----:B------:R-:W-:Y:S01]  /*2d10*/  IADD3 R144, P1, PT, R146, 0x4000, RZ ;  /* 0x0000400092907810 */ /* 0x000fe20007f3e0ff */
[----:B------:R-:W-:Y:S01]  /*2d20*/  IMAD.X R39, RZ, RZ, R143, P0 ;  /* 0x000000ffff277224 */ /* 0x000fe200000e068f */
[----:B------:R-:W-:-:S02]  /*2d30*/  MOV R84, R36 ;  /* 0x0000002400547202 */ /* 0x000fc40000000f00 */
[----:B------:R-:W-:Y:S01]  /*2d40*/  IADD3 R36, P0, PT, R152, 0x4000, RZ ;  /* 0x0000400098247810 */ /* 0x000fe20007f1e0ff */
[----:B------:R-:W1:Y:S01]  /*2d50*/  LDSM.16.M88.4 R48, [R48] ;  /* 0x000000003030783b */ /* 0x000e620000000200 */
[----:B------:R-:W-:Y:S01]  /*2d60*/  MOV R92, R38 ;  /* 0x00000026005c7202 */ /* 0x000fe20000000f00 */
[----:B------:R-:W-:Y:S01]  /*2d70*/  IMAD.X R145, RZ, RZ, R147, P1 ;  /* 0x000000ffff917224 */ /* 0x000fe200008e0693 */
[----:B------:R-:W-:Y:S01]  /*2d80*/  IADD3.X R37, PT, PT, RZ, R153, RZ, P0, !PT ;  /* 0x00000099ff257210 */ /* 0x000fe200007fe4ff */
[----:B------:R-:W-:Y:S03]  /*2d90*/  LDSM.16.M88.4 R84, [R84] ;  /* 0x000000005454783b */ /* 0x000fe60000000200 */
[----:B------:R-:W-:Y:S01]  /*2da0*/  MOV R68, R36 ;  /* 0x0000002400447202 */ /* 0x000fe20000000f00 */
[----:B------:R-:W2:Y:S01]  /*2db0*/  LDSM.16.M88.4 R92, [R92] ;  /* 0x000000005c5c783b */ /* 0x000ea20000000200 */
[----:B------:R-:W-:-:S04]  /*2dc0*/  IADD3 R36, P0, PT, R156, 0x4000, RZ ;  /* 0x000040009c247810 */ /* 0x000fc80007f1e0ff */
[----:B------:R-:W3:Y:S01]  /*2dd0*/  LDSM.16.M88.4 R68, [R68] ;  /* 0x000000004444783b */ /* 0x000ee20000000200 */
[----:B------:R-:W-:Y:S01]  /*2de0*/  IMAD.X R37, RZ, RZ, R157, P0 ;  /* 0x000000ffff257224 */ /* 0x000fe200000e069d */
[----:B------:R-:W-:-:S04]  /*2df0*/  IADD3 R108, P0, PT, R108, 0x4000, RZ ;  /* 0x000040006c6c7810 */ /* 0x000fc80007f1e0ff */
[----:B------:R-:W-:Y:S02]  /*2e00*/  MOV R60, R36 ;  /* 0x00000024003c7202 */ /* 0x000fe40000000f00 */
[----:B------:R-:W-:-:S04]  /*2e10*/  IADD3.X R109, PT, PT, RZ, R109, RZ, P0, !PT ;  /* 0x0000006dff6d7210 */ /* 0x000fc800007fe4ff */
[----:B------:R-:W4:Y:S01]  /*2e20*/  LDSM.16.M88.4 R60, [R60] ;  /* 0x000000003c3c783b */ /* 0x000f220000000200 */
[----:B-1----:R-:W-:Y:S01]  /*2e30*/  IMAD.MOV.U32 R36, RZ, RZ, R48 ;  /* 0x000000ffff247224 */ /* 0x002fe200078e0030 */
[----:B------:R-:W-:Y:S01]  /*2e40*/  MOV R37, R50 ;  /* 0x0000003200257202 */ /* 0x000fe20000000f00 */
[----:B------:R-:W-:Y:S02]  /*2e50*/  IMAD.MOV.U32 R38, RZ, RZ, R49 ;  /* 0x000000ffff267224 */ /* 0x000fe400078e0031 */
[----:B------:R-:W-:Y:S02]  /*2e60*/  IMAD.MOV.U32 R39, RZ, RZ, R51 ;  /* 0x000000ffff277224 */ /* 0x000fe400078e0033 */
[----:B--2---:R-:W-:Y:S02]  /*2e70*/  IMAD.MOV.U32 R110, RZ, RZ, R93 ;  /* 0x000000ffff6e7224 */ /* 0x004fe400078e005d */
[----:B------:R-:W-:-:S03]  /*2e80*/  IMAD.MOV.U32 R111, RZ, RZ, R95 ;  /* 0x000000ffff6f7224 */ /* 0x000fc600078e005f */
[----:B------:R-:W-:Y:S01]  /*2e90*/  HMMA.16816.F32 R16, R36, R84, R16 ;  /* 0x000000542410723c */ /* 0x000fe20000001810 */
[----:B------:R-:W-:Y:S01]  /*2ea0*/  MOV R36, R92 ;  /* 0x0000005c00247202 */ /* 0x000fe20000000f00 */
[----:B------:R-:W-:Y:S01]  /*2eb0*/  IMAD.MOV.U32 R37, RZ, RZ, R94 ;  /* 0x000000ffff257224 */ /* 0x000fe200078e005e */
[----:B------:R-:W-:Y:S01]  /*2ec0*/  MOV R39, R95 ;  /* 0x0000005f00277202 */ /* 0x000fe20000000f00 */
[----:B------:R-:W-:-:S07]  /*2ed0*/  IMAD.MOV.U32 R38, RZ, RZ, R93 ;  /* 0x000000ffff267224 */ /* 0x000fce00078e005d */
[----:B------:R-:W-:Y:S01]  /*2ee0*/  HMMA.16816.F32 R20, R36, R84, R20 ;  /* 0x000000542414723c */ /* 0x000fe20000001814 */
[----:B---3--:R-:W-:Y:S01]  /*2ef0*/  IMAD.MOV.U32 R36, RZ, RZ, R68 ;  /* 0x000000ffff247224 */ /* 0x008fe200078e0044 */
[----:B------:R-:W-:Y:S01]  /*2f00*/  MOV R38, R69 ;  /* 0x0000004500267202 */ /* 0x000fe20000000f00 */
[----:B------:R-:W-:Y:S02]  /*2f10*/  IMAD.MOV.U32 R37, RZ, RZ, R70 ;  /* 0x000000ffff257224 */ /* 0x000fe400078e0046 */
[----:B------:R-:W-:-:S07]  /*2f20*/  IMAD.MOV.U32 R39, RZ, RZ, R71 ;  /* 0x000000ffff277224 */ /* 0x000fce00078e0047 */
[----:B------:R-:W-:Y:S01]  /*2f30*/  HMMA.16816.F32 R24, R36, R84, R24 ;  /* 0x000000542418723c */ /* 0x000fe20000001818 */
[----:B----4-:R-:W-:Y:S01]  /*2f40*/  IMAD.MOV.U32 R36, RZ, RZ, R60 ;  /* 0x000000ffff247224 */ /* 0x010fe200078e003c */
[----:B------:R-:W-:Y:S01]  /*2f50*/  MOV R37, R62 ;  /* 0x0000003e00257202 */ /* 0x000fe20000000f00 */
[----:B------:R-:W-:Y:S02]  /*2f60*/  IMAD.MOV.U32 R38, RZ, RZ, R61 ;  /* 0x000000ffff267224 */ /* 0x000fe400078e003d */
        /* <DEDUP_REMOVED lines=8> */
[----:B------:R-:W-:Y:S01]  /*2ff0*/  IMAD.MOV.U32 R108, RZ, RZ, R92 ;  /* 0x000000ffff6c7224 */ /* 0x000fe200078e005c */
[----:B------:R-:W-:-:S04]  /*3000*/  MOV R85, R50 ;  /* 0x0000003200557202 */ /* 0x000fc80000000f00 */
[-C--:B------:R-:W-:Y:S01]  /*3010*/  HMMA.16816.F32 R32, R36, R86.reuse, R32 ;  /* 0x000000562420723c */ /* 0x080fe20000001820 */
[----:B------:R1:W2:Y:S07]  /*3020*/  LDSM.16.M88.4 R36, [R84] ;  /* 0x000000005424783b */ /* 0x0002ae0000000200 */
[----:B------:R-:W-:Y:S01]  /*3030*/  HMMA.16816.F32 R40, R108, R86, R40 ;  /* 0x000000566c28723c */ /* 0x000fe20000001828 */
[----:B------:R-:W-:Y:S01]  /*3040*/  MOV R108, R68 ;  /* 0x00000044006c7202 */ /* 0x000fe20000000f00 */
[----:B------:R-:W-:Y:S01]  /*3050*/  IMAD.MOV.U32 R109, RZ, RZ, R70 ;  /* 0x000000ffff6d7224 */ /* 0x000fe200078e0046 */
[----:B------:R-:W-:Y:S01]  /*3060*/  MOV R111, R71 ;  /* 0x00000047006f7202 */ /* 0x000fe20000000f00 */
[----:B------:R-:W-:-:S02]  /*3070*/  IMAD.MOV.U32 R110, RZ, RZ, R69 ;  /* 0x000000ffff6e7224 */ /* 0x000fc400078e0045 */
[----:B-1----:R-:W-:-:S05]  /*3080*/  IMAD.MOV.U32 R84, RZ, RZ, R48 ;  /* 0x000000ffff547224 */ /* 0x002fca00078e0030 */
[----:B------:R-:W-:Y:S01]  /*3090*/  HMMA.16816.F32 R44, R108, R86, R44 ;  /* 0x000000566c2c723c */ /* 0x000fe2000000182c */
[----:B------:R-:W-:Y:S01]  /*30a0*/  IMAD.MOV.U32 R108, RZ, RZ, R60 ;  /* 0x000000ffff6c7224 */ /* 0x000fe200078e003c */
[----:B------:R-:W-:Y:S01]  /*30b0*/  MOV R110, R61 ;  /* 0x0000003d006e7202 */ /* 0x000fe20000000f00 */
[----:B------:R-:W-:Y:S02]  /*30c0*/  IMAD.MOV.U32 R109, RZ, RZ, R62 ;  /* 0x000000ffff6d7224 */ /* 0x000fe400078e003e */
[----:B------:R-:W-:-:S07]  /*30d0*/  IMAD.MOV.U32 R111, RZ, RZ, R63 ;  /* 0x000000ffff6f7224 */ /* 0x000fce00078e003f */
[----:B------:R-:W-:Y:S01]  /*30e0*/  HMMA.16816.F32 R96, R108, R86, R96 ;  /* 0x000000566c60723c */ /* 0x000fe20000001860 */
[----:B------:R-:W-:Y:S01]  /*30f0*/  IMAD.MOV.U32 R86, RZ, RZ, R49 ;  /* 0x000000ffff567224 */ /* 0x000fe200078e0031 */
[----:B------:R-:W-:Y:S01]  /*3100*/  IADD3 R108, P0, PT, R148, 0x4000, RZ ;  /* 0x00004000946c7810 */ /* 0x000fe20007f1e0ff */
[----:B------:R-:W-:Y:S01]  /*3110*/  IMAD.MOV.U32 R87, RZ, RZ, R51 ;  /* 0x000000ffff577224 */ /* 0x000fe200078e0033 */
[----:B------:R-:W-:Y:S01]  /*3120*/  MOV R111, R51 ;  /* 0x00000033006f7202 */ /* 0x000fe20000000f00 */
[----:B------:R-:W-:Y:S02]  /*3130*/  IMAD.MOV.U32 R110, RZ, RZ, R49 ;  /* 0x000000ffff6e7224 */ /* 0x000fe400078e0031 */
[----:B------:R-:W-:Y:S01]  /*3140*/  IMAD.X R109, RZ, RZ, R149, P0 ;  /* 0x000000ffff6d7224 */ /* 0x000fe200000e0695 */
[----:B------:R-:W-:Y:S02]  /*3150*/  IADD3 R142, P0, PT, R150, 0x4000, RZ ;  /* 0x00004000968e7810 */ /* 0x000fe40007f1e0ff */
[----:B--2---:R-:W-:Y:S01]  /*3160*/  HMMA.16816.F32 R52, R84, R36, R52 ;  /* 0x000000245434723c */ /* 0x004fe20000001834 */
[----:B------:R-:W-:Y:S01]  /*3170*/  MOV R84, R92 ;  /* 0x0000005c00547202 */ /* 0x000fe20000000f00 */
[----:B------:R-:W-:Y:S01]  /*3180*/  IMAD.MOV.U32 R85, RZ, RZ, R94 ;  /* 0x000000ffff557224 */ /* 0x000fe200078e005e */
[----:B------:R-:W-:Y:S01]  /*3190*/  MOV R87, R95 ;  /* 0x0000005f00577202 */ /* 0x000fe20000000f00 */
[----:B------:R-:W-:Y:S01]  /*31a0*/  IMAD.MOV.U32 R86, RZ, RZ, R93 ;  /* 0x000000ffff567224 */ /* 0x000fe200078e005d */
[----:B------:R-:W-:Y:S01]  /*31b0*/  MOV R146, R108 ;  /* 0x0000006c00927202 */ /* 0x000fe20000000f00 */
[----:B------:R-:W-:Y:S01]  /*31c0*/  IMAD.X R143, RZ, RZ, R151, P0 ;  /* 0x000000ffff8f7224 */ /* 0x000fe200000e0697 */
[----:B------:R-:W-:Y:S01]  /*31d0*/  MOV R108, R48 ;  /* 0x00000030006c7202 */ /* 0x000fe20000000f00 */
[----:B------:R-:W-:Y:S01]  /*31e0*/  IMAD.MOV.U32 R109, RZ, RZ, R50 ;  /* 0x000000ffff6d7224 */ /* 0x000fe200078e0032 */
[----:B------:R-:W-:-:S02]  /*31f0*/  MOV R48, R144 ;  /* 0x0000009000307202 */ /* 0x000fc40000000f00 */
[----:B------:R-:W-:Y:S01]  /*3200*/  HMMA.16816.F32 R56, R84, R36, R56 ;  /* 0x000000245438723c */ /* 0x000fe20000001838 */
[----:B------:R-:W-:Y:S01]  /*3210*/  IMAD.MOV.U32 R84, RZ, RZ, R68 ;  /* 0x000000ffff547224 */ /* 0x000fe200078e0044 */
[----:B------:R-:W-:Y:S01]  /*3220*/  MOV R86, R69 ;  /* 0x0000004500567202 */ /* 0x000fe20000000f00 */
[----:B------:R-:W-:Y:S01]  /*3230*/  IMAD.MOV.U32 R85, RZ, RZ, R70 ;  /* 0x000000ffff557224 */ /* 0x000fe200078e0046 */
[----:B------:R-:W-:Y:S01]  /*3240*/  MOV R144, R142 ;  /* 0x0000008e00907202 */ /* 0x000fe20000000f00 */
[----:B------:R-:W-:Y:S01]  /*3250*/  IMAD.MOV.U32 R87, RZ, RZ, R71 ;  /* 0x000000ffff577224 */ /* 0x000fe200078e0047 */
[----:B------:R-:W-:Y:S02]  /*3260*/  LDSM.16.M88.4 R48, [R48] ;  /* 0x000000003030783b */ /* 0x000fe40000000200 */
[----:B------:R-:W-:Y:S01]  /*3270*/  HMMA.16816.F32 R88, R108, R38, R88 ;  /* 0x000000266c58723c */ /* 0x000fe20000001858 */
[----:B------:R-:W-:Y:S01]  /*3280*/  IMAD.MOV.U32 R108, RZ, RZ, R92 ;  /* 0x000000ffff6c7224 */ /* 0x000fe200078e005c */
[----:B------:R-:W-:Y:S01]  /*3290*/  MOV R109, R94 ;  /* 0x0000005e006d7202 */ /* 0x000fe20000000f00 */
[----:B------:R-:W-:-:S02]  /*32a0*/  IMAD.MOV.U32 R110, RZ, RZ, R93 ;  /* 0x000000ffff6e7224 */ /* 0x000fc400078e005d */
[----:B------:R-:W-:Y:S02]  /*32b0*/  IMAD.MOV.U32 R111, RZ, RZ, R95 ;  /* 0x000000ffff6f7224 */ /* 0x000fe400078e005f */
[----:B------:R-:W1:Y:S01]  /*32c0*/  LDSM.16.M88.4 R92, [R144] ;  /* 0x00000000905c783b */ /* 0x000e620000000200 */
[----:B------:R-:W-:Y:S01]  /*32d0*/  HMMA.16816.F32 R76, R84, R36, R76 ;  /* 0x00000024544c723c */ /* 0x000fe2000000184c */
[----:B------:R-:W-:Y:S01]  /*32e0*/  MOV R84, R60 ;  /* 0x0000003c00547202 */ /* 0x000fe20000000f00 */
[----:B------:R-:W-:Y:S01]  /*32f0*/  IMAD.MOV.U32 R85, RZ, RZ, R62 ;  /* 0x000000ffff557224 */ /* 0x000fe200078e003e */
[----:B------:R-:W-:Y:S01]  /*3300*/  MOV R87, R63 ;  /* 0x0000003f00577202 */ /* 0x000fe20000000f00 */
[----:B------:R-:W-:-:S04]  /*3310*/  IMAD.MOV.U32 R86, RZ, RZ, R61 ;  /* 0x000000ffff567224 */ /* 0x000fc800078e003d */
[----:B------:R-:W-:Y:S01]  /*3320*/  HMMA.16816.F32 R72, R108, R38, R72 ;  /* 0x000000266c48723c */ /* 0x000fe20000001848 */
[----:B------:R-:W-:Y:S01]  /*3330*/  IMAD.MOV.U32 R108, RZ, RZ, R68 ;  /* 0x000000ffff6c7224 */ /* 0x000fe200078e0044 */
[----:B------:R-:W-:Y:S01]  /*3340*/  MOV R110, R69 ;  /* 0x00000045006e7202 */ /* 0x000fe20000000f00 */
[----:B------:R-:W-:Y:S02]  /*3350*/  IMAD.MOV.U32 R109, RZ, RZ, R70 ;  /* 0x000000ffff6d7224 */ /* 0x000fe400078e0046 */
[----:B------:R-:W-:-:S03]  /*3360*/  IMAD.MOV.U32 R111, RZ, RZ, R71 ;  /* 0x000000ffff6f7224 */ /* 0x000fc600078e0047 */
[----:B------:R-:W-:Y:S01]  /*3370*/  HMMA.16816.F32 R80, R84, R36, R80 ;  /* 0x000000245450723c */ /* 0x000fe20000001850 */
[----:B------:R-:W2:Y:S01]  /*3380*/  LDSM.16.M88.4 R84, [R146] ;  /* 0x000000009254783b */ /* 0x000ea20000000200 */
[----:B------:R-:W-:-:S05]  /*3390*/  IADD3 R36, P0, PT, R158, 0x4000, RZ ;  /* 0x000040009e247810 */ /* 0x000fca0007f1e0ff */
[----:B------:R-:W-:Y:S01]  /*33a0*/  IMAD.X R37, RZ, RZ, R159, P0 ;  /* 0x000000ffff257224 */ /* 0x000fe200000e069f */
[----:B------:R-:W-:Y:S01]  /*33b0*/  IADD3 R142, P0, PT, R154, 0x4000, RZ ;  /* 0x000040009a8e7810 */ /* 0x000fe20007f1e0ff */
[----:B------:R-:W-:Y:S01]  /*33c0*/  HMMA.16816.F32 R64, R108, R38, R64 ;  /* 0x000000266c40723c */ /* 0x000fe20000001840 */
[----:B------:R-:W-:Y:S01]  /*33d0*/  IMAD.MOV.U32 R108, RZ, RZ, R60 ;  /* 0x000000ffff6c7224 */ /* 0x000fe200078e003c */
[----:B------:R-:W-:Y:S01]  /*33e0*/  MOV R109, R62 ;  /* 0x0000003e006d7202 */ /* 0x000fe20000000f00 */
[----:B------:R-:W-:Y:S01]  /*33f0*/  IMAD.MOV.U32 R110, RZ, RZ, R61 ;  /* 0x000000ffff6e7224 */ /* 0x000fe200078e003d */
[----:B------:R-:W-:Y:S01]  /*3400*/  MOV R145, R36 ;  /* 0x0000002400917202 */ /* 0x000fe20000000f00 */
[----:B------:R-:W-:Y:S01]  /*3410*/  IMAD.MOV.U32 R111, RZ, RZ, R63 ;  /* 0x000000ffff6f7224 */ /* 0x000fe200078e003f */
[----:B------:R-:W-:-:S03]  /*3420*/  IADD3.X R143, PT, PT, RZ, R155, RZ, P0, !PT ;  /* 0x0000009bff8f7210 */ /* 0x000fc600007fe4ff */
[----:B------:R3:W4:Y:S01]  /*3430*/  LDSM.16.M88.4 R68, [R145] ;  /* 0x000000009144783b */ /* 0x0007220000000200 */
[----:B------:R-:W-:Y:S02]  /*3440*/  MOV R142, R142 ;  /* 0x0000008e008e7202 */ /* 0x000fe40000000f00 */
[----:B------:R-:W-:Y:S01]  /*3450*/  HMMA.16816.F32 R12, R108, R38, R12 ;  /* 0x000000266c0c723c */ /* 0x000fe2000000180c */
[----:B------:R-:W-:Y:S01]  /*3460*/  IADD3 R108, P0, PT, R140, 0x4000, RZ ;  /* 0x000040008c6c7810 */ /* 0x000fe20007f1e0ff */
[----:B-1----:R-:W-:Y:S01]  /*3470*/  IMAD.MOV.U32 R110, RZ, RZ, R93 ;  /* 0x000000ffff6e7224 */ /* 0x002fe200078e005d */
[----:B------:R-:W1:Y:S01]  /*3480*/  LDSM.16.M88.4 R60, [R142] ;  /* 0x000000008e3c783b */ /* 0x000e620000000200 */
[----:B------:R-:W-:Y:S02]  /*3490*/  MOV R111, R95 ;  /* 0x0000005f006f7202 */ /* 0x000fe40000000f00 */
[----:B------:R-:W-:Y:S01]  /*34a0*/  IMAD.X R109, RZ, RZ, R141, P0 ;  /* 0x000000ffff6d7224 */ /* 0x000fe200000e068d */
[----:B------:R-:W-:-:S02]  /*34b0*/  ISETP.LE.AND P0, PT, R104, UR5, PT ;  /* 0x0000000568007c0c */ /* 0x000fc4000bf03270 */
[----:B--2---:R-:W-:Y:S01]  /*34c0*/  MOV R36, R84 ;  /* 0x0000005400247202 */ /* 0x004fe20000000f00 */
[----:B------:R-:W-:Y:S01]  /*34d0*/  IMAD.MOV.U32 R37, RZ, RZ, R86 ;  /* 0x000000ffff257224 */ /* 0x000fe200078e0056 */
[----:B------:R-:W-:Y:S01]  /*34e0*/  MOV R39, R87 ;  /* 0x0000005700277202 */ /* 0x000fe20000000f00 */
[----:B------:R-:W-:-:S08]  /*34f0*/  IMAD.MOV.U32 R38, RZ, RZ, R85 ;  /* 0x000000ffff267224 */ /* 0x000fd000078e0055 */
[----:B---3--:R-:W-:Y:S01]  /*3500*/  @!P0 IADD3 R145, PT, PT, R127, 0x60, RZ ;  /* 0x000000607f918810 */ /* 0x008fe20007ffe0ff */
[C---:B------:R-:W-:Y:S02]  /*3510*/  @!P0 VIADD R143, R125.reuse, 0x60 ;  /* 0x000000607d8f8836 */ /* 0x040fe40000000000 */
[C---:B------:R-:W-:Y:S01]  /*3520*/  @!P0 VIADD R141, R124.reuse, 0x60 ;  /* 0x000000607c8d8836 */ /* 0x040fe20000000000 */
[----:B------:R-:W-:Y:S01]  /*3530*/  IADD3 R124, PT, PT, R124, 0x80, RZ ;  /* 0x000000807c7c7810 */ /* 0x000fe20007ffe0ff */
[----:B------:R-:W-:Y:S01]  /*3540*/  VIADD R125, R125, 0x80 ;  /* 0x000000807d7d7836 */ /* 0x000fe20000000000 */
[----:B------:R-:W-:Y:S01]  /*3550*/  HMMA.16816.F32 R16, R36, R48, R16 ;  /* 0x000000302410723c */ /* 0x000fe20000001810 */
[----:B------:R-:W-:Y:S01]  /*3560*/  IMAD.MOV.U32 R36, RZ, RZ, R92 ;  /* 0x000000ffff247224 */ /* 0x000fe200078e005c */
[----:B------:R-:W-:Y:S01]  /*3570*/  MOV R38, R93 ;  /* 0x0000005d00267202 */ /* 0x000fe20000000f00 */
[----:B------:R-:W-:Y:S02]  /*3580*/  IMAD.MOV.U32 R37, RZ, RZ, R94 ;  /* 0x000000ffff257224 */ /* 0x000fe400078e005e */
[----:B------:R-:W-:-:S02]  /*3590*/  IMAD.MOV.U32 R39, RZ, RZ, R95 ;  /* 0x000000ffff277224 */ /* 0x000fc400078e005f */
[----:B------:R-:W-:-:S05]  /*35a0*/  VIADD R127, R127, 0x80 ;  /* 0x000000807f7f7836 */ /* 0x000fca0000000000 */
[----:B------:R-:W-:Y:S01]  /*35b0*/  HMMA.16816.F32 R20, R36, R48, R20 ;  /* 0x000000302414723c */ /* 0x000fe20000001814 */
[----:B----4-:R-:W-:Y:S01]  /*35c0*/  IMAD.MOV.U32 R36, RZ, RZ, R68 ;  /* 0x000000ffff247224 */ /* 0x010fe200078e0044 */
[----:B------:R-:W-:Y:S01]  /*35d0*/  MOV R37, R70 ;  /* 0x0000004600257202 */ /* 0x000fe20000000f00 */
[----:B------:R-:W-:Y:S02]  /*35e0*/  IMAD.MOV.U32 R38, RZ, RZ, R69 ;  /* 0x000000ffff267224 */ /* 0x000fe400078e0045 */
[----:B------:R-:W-:-:S07]  /*35f0*/  IMAD.MOV.U32 R39, RZ, RZ, R71 ;  /* 0x000000ffff277224 */ /* 0x000fce00078e0047 */
[----:B------:R-:W-:Y:S01]  /*3600*/  HMMA.16816.F32 R24, R36, R48, R24 ;  /* 0x000000302418723c */ /* 0x000fe20000001818 */
[----:B-1----:R-:W-:Y:S01]  /*3610*/  MOV R36, R60 ;  /* 0x0000003c00247202 */ /* 0x002fe20000000f00 */
[----:B------:R-:W-:Y:S01]  /*3620*/  IMAD.MOV.U32 R37, RZ, RZ, R62 ;  /* 0x000000ffff257224 */ /* 0x000fe200078e003e */
        /* <DEDUP_REMOVED lines=9> */
[----:B------:R-:W-:-:S05]  /*36c0*/  IMAD.MOV.U32 R109, RZ, RZ, R94 ;  /* 0x000000ffff6d7224 */ /* 0x000fca00078e005e */
[----:B------:R-:W-:Y:S01]  /*36d0*/  HMMA.16816.F32 R32, R36, R50, R32 ;  /* 0x000000322420723c */ /* 0x000fe20000001820 */
[----:B------:R1:W2:Y:S01]  /*36e0*/  LDSM.16.M88.4 R36, [R48] ;  /* 0x000000003024783b */ /* 0x0002a20000000200 */
[----:B------:R-:W-:-:S06]  /*36f0*/  DEPBAR.LE SB0, 0x2 ;  /* 0x000080800000791a */ /* 0x000fcc0000000000 */
[----:B------:R-:W-:Y:S01]  /*3700*/  HMMA.16816.F32 R40, R108, R50, R40 ;  /* 0x000000326c28723c */ /* 0x000fe20000001828 */
[----:B------:R-:W-:Y:S01]  /*3710*/  IMAD.MOV.U32 R108, RZ, RZ, R68 ;  /* 0x000000ffff6c7224 */ /* 0x000fe200078e0044 */
[----:B------:R-:W-:Y:S01]  /*3720*/  MOV R110, R69 ;  /* 0x00000045006e7202 */ /* 0x000fe20000000f00 */
[----:B------:R-:W-:Y:S02]  /*3730*/  IMAD.MOV.U32 R109, RZ, RZ, R70 ;  /* 0x000000ffff6d7224 */ /* 0x000fe400078e0046 */
[----:B------:R-:W-:-:S07]  /*3740*/  IMAD.MOV.U32 R111, RZ, RZ, R71 ;  /* 0x000000ffff6f7224 */ /* 0x000fce00078e0047 */
[----:B------:R-:W-:Y:S01]  /*3750*/  HMMA.16816.F32 R44, R108, R50, R44 ;  /* 0x000000326c2c723c */ /* 0x000fe2000000182c */
[----:B------:R-:W-:Y:S01]  /*3760*/  IMAD.MOV.U32 R108, RZ, RZ, R60 ;  /* 0x000000ffff6c7224 */ /* 0x000fe200078e003c */
[----:B------:R-:W-:Y:S01]  /*3770*/  MOV R109, R62 ;  /* 0x0000003e006d7202 */ /* 0x000fe20000000f00 */
[----:B------:R-:W-:Y:S02]  /*3780*/  IMAD.MOV.U32 R110, RZ, RZ, R61 ;  /* 0x000000ffff6e7224 */ /* 0x000fe400078e003d */
[----:B------:R-:W-:-:S07]  /*3790*/  IMAD.MOV.U32 R111, RZ, RZ, R63 ;  /* 0x000000ffff6f7224 */ /* 0x000fce00078e003f */
[----:B-1----:R-:W-:Y:S01]  /*37a0*/  HMMA.16816.F32 R48, R108, R50, R96 ;  /* 0x000000326c30723c */ /* 0x002fe20000001860 */
[----:B------:R-:W-:Y:S01]  /*37b0*/  MOV R96, R84 ;  /* 0x0000005400607202 */ /* 0x000fe20000000f00 */
[----:B------:R-:W-:Y:S01]  /*37c0*/  IMAD.MOV.U32 R97, RZ, RZ, R86 ;  /* 0x000000ffff617224 */ /* 0x000fe200078e0056 */
[----:B------:R-:W-:Y:S01]  /*37d0*/  MOV R99, R87 ;  /* 0x0000005700637202 */ /* 0x000fe20000000f00 */
[----:B------:R-:W-:Y:S01]  /*37e0*/  IMAD.MOV.U32 R98, RZ, RZ, R85 ;  /* 0x000000ffff627224 */ /* 0x000fe200078e0055 */
[----:B------:R-:W1:Y:S06]  /*37f0*/  @!P0 LDC.64 R110, c[0x0][0x380] ;  /* 0x0000e000ff6e8b82 */ /* 0x000e6c0000000a00 */
[----:B--2---:R-:W-:Y:S01]  /*3800*/  HMMA.16816.F32 R52, R96, R36, R52 ;  /* 0x000000246034723c */ /* 0x004fe20000001834 */
[----:B------:R-:W-:Y:S01]  /*3810*/  IMAD.MOV.U32 R96, RZ, RZ, R92 ;  /* 0x000000ffff607224 */ /* 0x000fe200078e005c */
[----:B------:R-:W-:Y:S01]  /*3820*/  MOV R98, R93 ;  /* 0x0000005d00627202 */ /* 0x000fe20000000f00 */
[----:B------:R-:W-:Y:S01]  /*3830*/  IMAD.MOV.U32 R97, RZ, RZ, R94 ;  /* 0x000000ffff617224 */ /* 0x000fe200078e005e */
[----:B------:R-:W2:Y:S01]  /*3840*/  @!P0 LDC.64 R108, c[0x0][0x388] ;  /* 0x0000e200ff6c8b82 */ /* 0x000ea20000000a00 */
[----:B------:R-:W-:-:S07]  /*3850*/  IMAD.MOV.U32 R99, RZ, RZ, R95 ;  /* 0x000000ffff637224 */ /* 0x000fce00078e005f */
[-C--:B------:R-:W-:Y:S01]  /*3860*/  HMMA.16816.F32 R56, R96, R36.reuse, R56 ;  /* 0x000000246038723c */ /* 0x080fe20000001838 */
[----:B------:R-:W-:Y:S01]  /*3870*/  IMAD.MOV.U32 R96, RZ, RZ, R68 ;  /* 0x000000ffff607224 */ /* 0x000fe200078e0044 */
[----:B------:R-:W-:Y:S01]  /*3880*/  MOV R97, R70 ;  /* 0x0000004600617202 */ /* 0x000fe20000000f00 */
[----:B------:R-:W-:Y:S02]  /*3890*/  IMAD.MOV.U32 R98, RZ, RZ, R69 ;  /* 0x000000ffff627224 */ /* 0x000fe400078e0045 */
[----:B------:R-:W-:Y:S02]  /*38a0*/  IMAD.MOV.U32 R99, RZ, RZ, R71 ;  /* 0x000000ffff637224 */ /* 0x000fe400078e0047 */
[--C-:B-1----:R-:W-:Y:S01]  /*38b0*/  @!P0 IMAD.WIDE.U32 R142, R143, 0x2, R110.reuse ;  /* 0x000000028f8e8825 */ /* 0x102fe200078e006e */
[----:B------:R-:W-:Y:S03]  /*38c0*/  BAR.SYNC.DEFER_BLOCKING 0x0 ;  /* 0x0000000000007b1d */ /* 0x000fe60000010000 */
[----:B------:R-:W-:Y:S01]  /*38d0*/  @!P0 IMAD.WIDE.U32 R110, R141, 0x2, R110 ;  /* 0x000000028d6e8825 */ /* 0x000fe200078e006e */
[----:B------:R-:W-:Y:S01]  /*38e0*/  HMMA.16816.F32 R76, R96, R36, R76 ;  /* 0x00000024604c723c */ /* 0x000fe2000000184c */
[----:B------:R-:W-:-:S02]  /*38f0*/  MOV R96, R60 ;  /* 0x0000003c00607202 */ /* 0x000fc40000000f00 */
[----:B------:R-:W-:Y:S01]  /*3900*/  IMAD.MOV.U32 R97, RZ, RZ, R62 ;  /* 0x000000ffff617224 */ /* 0x000fe200078e003e */
[----:B------:R-:W-:Y:S01]  /*3910*/  MOV R99, R63 ;  /* 0x0000003f00637202 */ /* 0x000fe20000000f00 */
[----:B------:R-:W-:Y:S02]  /*3920*/  IMAD.MOV.U32 R98, RZ, RZ, R61 ;  /* 0x000000ffff627224 */ /* 0x000fe400078e003d */
[----:B--2---:R-:W-:-:S05]  /*3930*/  @!P0 IMAD.WIDE.U32 R140, R145, 0x2, R108 ;  /* 0x00000002918c8825 */ /* 0x004fca00078e006c */
[----:B------:R-:W-:Y:S01]  /*3940*/  HMMA.16816.F32 R80, R96, R36, R80 ;  /* 0x000000246050723c */ /* 0x000fe20000001850 */
[----:B------:R-:W-:Y:S01]  /*3950*/  @!P0 VIADD R37, R126, 0x60 ;  /* 0x000000607e258836 */ /* 0x000fe20000000000 */
[----:B------:R-:W-:Y:S01]  /*3960*/  MOV R97, R86 ;  /* 0x0000005600617202 */ /* 0x000fe20000000f00 */
[----:B------:R-:W-:Y:S02]  /*3970*/  IMAD.MOV.U32 R96, RZ, RZ, R84 ;  /* 0x000000ffff607224 */ /* 0x000fe400078e0054 */
[----:B------:R-:W-:Y:S01]  /*3980*/  @!P0 IMAD.WIDE.U32 R36, R37, 0x2, R108 ;  /* 0x0000000225248825 */ /* 0x000fe200078e006c */
[----:B------:R-:W-:Y:S01]  /*3990*/  MOV R108, R92 ;  /* 0x0000005c006c7202 */ /* 0x000fe20000000f00 */
[----:B------:R-:W-:Y:S01]  /*39a0*/  @!PT LDS RZ, [RZ] ;  /* 0x00000000fffff984 */ /* 0x000fe20000000800 */
[----:B------:R-:W-:Y:S01]  /*39b0*/  @!PT LDS RZ, [RZ] ;  /* 0x00000000fffff984 */ /* 0x000fe20000000800 */
[----:B------:R-:W-:Y:S01]  /*39c0*/  @!PT LDS RZ, [RZ] ;  /* 0x00000000fffff984 */ /* 0x000fe20000000800 */
[----:B------:R-:W-:Y:S02]  /*39d0*/  @!P0 LDGSTS.E.BYPASS.128 [R7], desc[UR10][R142.64] ;  /* 0x000000008e078fae */ /* 0x000fe4000b98180a */
[----:B------:R-:W-:Y:S02]  /*39e0*/  IMAD.MOV.U32 R98, RZ, RZ, R85 ;  /* 0x000000ffff627224 */ /* 0x000fe400078e0055 */
[----:B------:R-:W-:Y:S01]  /*39f0*/  IMAD.MOV.U32 R99, RZ, RZ, R87 ;  /* 0x000000ffff637224 */ /* 0x000fe200078e0057 */
[----:B------:R1:W-:Y:S01]  /*3a00*/  @!P0 LDGSTS.E.BYPASS.128 [R8], desc[UR10][R110.64] ;  /* 0x000000006e088fae */ /* 0x0003e2000b98180a */
[----:B------:R-:W-:-:S02]  /*3a10*/  IMAD.MOV.U32 R109, RZ, RZ, R94 ;  /* 0x000000ffff6d7224 */ /* 0x000fc400078e005e */
[----:B------:R-:W-:Y:S01]  /*3a20*/  VIADD R126, R126, 0x80 ;  /* 0x000000807e7e7836 */ /* 0x000fe20000000000 */
[----:B------:R-:W-:Y:S02]  /*3a30*/  @!P0 LDGSTS.E.BYPASS.128 [R9], desc[UR10][R140.64] ;  /* 0x000000008c098fae */ /* 0x000fe4000b98180a */
[----:B------:R-:W-:Y:S02]  /*3a40*/  HMMA.16816.F32 R88, R96, R38, R88 ;  /* 0x000000266058723c */ /* 0x000fe40000001858 */
[----:B------:R2:W-:Y:S01]  /*3a50*/  @!P0 LDGSTS.E.BYPASS.128 [R10], desc[UR10][R36.64] ;  /* 0x00000000240a8fae */ /* 0x0005e2000b98180a */
[----:B------:R-:W-:-:S03]  /*3a60*/  ISETP.LE.AND P0, PT, R123, UR4, PT ;  /* 0x000000047b007c0c */ /* 0x000fc6000bf03270 */
[----:B------:R-:W2:Y:S01]  /*3a70*/  LDSM.16.M88.4 R84, [R122] ;  /* 0x000000007a54783b */ /* 0x000ea20000000200 */
[----:B-1----:R-:W-:Y:S01]  /*3a80*/  IMAD.MOV.U32 R110, RZ, RZ, R93 ;  /* 0x000000ffff6e7224 */ /* 0x002fe200078e005d */
[----:B------:R-:W-:Y:S02]  /*3a90*/  MOV R111, R95 ;  /* 0x0000005f006f7202 */ /* 0x000fe40000000f00 */
[----:B------:R-:W-:Y:S04]  /*3aa0*/  LDSM.16.M88.4 R92, [R118] ;  /* 0x00000000765c783b */ /* 0x000fe80000000200 */
[----:B------:R-:W1:Y:S01]  /*3ab0*/  LDSM.16.M88.4 R96, [R121] ;  /* 0x000000007960783b */ /* 0x000e620000000200 */
[----:B------:R-:W-:Y:S01]  /*3ac0*/  HMMA.16816.F32 R72, R108, R38, R72 ;  /* 0x000000266c48723c */ /* 0x000fe20000001848 */
[----:B------:R-:W-:Y:S01]  /*3ad0*/  IMAD.MOV.U32 R108, RZ, RZ, R68 ;  /* 0x000000ffff6c7224 */ /* 0x000fe200078e0044 */
[----:B------:R-:W-:Y:S01]  /*3ae0*/  MOV R110, R69 ;  /* 0x00000045006e7202 */ /* 0x000fe20000000f00 */
[----:B------:R-:W-:-:S02]  /*3af0*/  IMAD.MOV.U32 R109, RZ, RZ, R70 ;  /* 0x000000ffff6d7224 */ /* 0x000fc400078e0046 */
[----:B------:R-:W-:Y:S02]  /*3b00*/  IMAD.MOV.U32 R111, RZ, RZ, R71 ;  /* 0x000000ffff6f7224 */ /* 0x000fe400078e0047 */
[----:B------:R-:W3:Y:S05]  /*3b10*/  LDSM.16.M88.4 R68, [R120] ;  /* 0x000000007844783b */ /* 0x000eea0000000200 */
[----:B------:R-:W-:Y:S01]  /*3b20*/  HMMA.16816.F32 R64, R108, R38, R64 ;  /* 0x000000266c40723c */ /* 0x000fe20000001840 */
[----:B------:R-:W-:Y:S01]  /*3b30*/  IMAD.MOV.U32 R108, RZ, RZ, R60 ;  /* 0x000000ffff6c7224 */ /* 0x000fe200078e003c */
[----:B------:R-:W-:Y:S01]  /*3b40*/  MOV R109, R62 ;  /* 0x0000003e006d7202 */ /* 0x000fe20000000f00 */
[----:B------:R-:W-:-:S02]  /*3b50*/  IMAD.MOV.U32 R110, RZ, RZ, R61 ;  /* 0x000000ffff6e7224 */ /* 0x000fc400078e003d */
[----:B------:R-:W-:Y:S02]  /*3b60*/  IMAD.MOV.U32 R111, RZ, RZ, R63 ;  /* 0x000000ffff6f7224 */ /* 0x000fe400078e003f */
[----:B------:R-:W4:Y:S05]  /*3b70*/  LDSM.16.M88.4 R60, [R119] ;  /* 0x00000000773c783b */ /* 0x000f2a0000000200 */
[----:B------:R-:W-:Y:S01]  /*3b80*/  HMMA.16816.F32 R12, R108, R38, R12 ;  /* 0x000000266c0c723c */ /* 0x000fe2000000180c */
[----:B--2---:R-:W-:Y:S01]  /*3b90*/  MOV R36, R84 ;  /* 0x0000005400247202 */ /* 0x004fe20000000f00 */
[----:B------:R-:W-:Y:S01]  /*3ba0*/  IMAD.MOV.U32 R37, RZ, RZ, R86 ;  /* 0x000000ffff257224 */ /* 0x000fe200078e0056 */
[----:B------:R-:W-:Y:S01]  /*3bb0*/  MOV R39, R87 ;  /* 0x0000005700277202 */ /* 0x000fe20000000f00 */
[----:B------:R-:W-:-:S02]  /*3bc0*/  IMAD.MOV.U32 R38, RZ, RZ, R85 ;  /* 0x000000ffff267224 */ /* 0x000fc400078e0055 */
[----:B-1----:R-:W-:Y:S01]  /*3bd0*/  IMAD.MOV.U32 R108, RZ, RZ, R96 ;  /* 0x000000ffff6c7224 */ /* 0x002fe200078e0060 */
[----:B------:R-:W-:-:S04]  /*3be0*/  MOV R109, R98 ;  /* 0x00000062006d7202 */ /* 0x000fc80000000f00 */
[----:B------:R-:W-:Y:S01]  /*3bf0*/  HMMA.16816.F32 R16, R36, R92, R16 ;  /* 0x0000005c2410723c */ /* 0x000fe20000001810 */
[----:B------:R-:W-:Y:S01]  /*3c00*/  IMAD.MOV.U32 R36, RZ, RZ, R96 ;  /* 0x000000ffff247224 */ /* 0x000fe200078e0060 */
[----:B------:R-:W-:Y:S01]  /*3c10*/  MOV R38, R97 ;  /* 0x0000006100267202 */ /* 0x000fe20000000f00 */
[----:B------:R-:W-:Y:S02]  /*3c20*/  IMAD.MOV.U32 R37, RZ, RZ, R98 ;  /* 0x000000ffff257224 */ /* 0x000fe400078e0062 */
[----:B------:R-:W-:Y:S02]  /*3c30*/  IMAD.MOV.U32 R39, RZ, RZ, R99 ;  /* 0x000000ffff277224 */ /* 0x000fe400078e0063 */
[----:B------:R-:W-:Y:S02]  /*3c40*/  IMAD.MOV.U32 R110, RZ, RZ, R97 ;  /* 0x000000ffff6e7224 */ /* 0x000fe400078e0061 */
[----:B------:R-:W-:-:S03]  /*3c50*/  IMAD.MOV.U32 R111, RZ, RZ, R99 ;  /* 0x000000ffff6f7224 */ /* 0x000fc600078e0063 */
[----:B------:R-:W-:Y:S01]  /*3c60*/  HMMA.16816.F32 R20, R36, R92, R20 ;  /* 0x0000005c2414723c */ /* 0x000fe20000001814 */
[----:B---3--:R-:W-:Y:S01]  /*3c70*/  IMAD.MOV.U32 R36, RZ, RZ, R68 ;  /* 0x000000ffff247224 */ /* 0x008fe200078e0044 */
[----:B------:R-:W-:Y:S01]  /*3c80*/  MOV R37, R70 ;  /* 0x0000004600257202 */ /* 0x000fe20000000f00 */
[----:B------:R-:W-:Y:S02]  /*3c90*/  IMAD.MOV.U32 R38, RZ, RZ, R69 ;  /* 0x000000ffff267224 */ /* 0x000fe400078e0045 */
[----:B------:R-:W-:-:S03]  /*3ca0*/  IMAD.MOV.U32 R39, RZ, RZ, R71 ;  /* 0x000000ffff277224 */ /* 0x000fc600078e0047 */
[----:B------:R-:W-:Y:S01]  /*3cb0*/  HMMA.16816.F32 R40, R108, R94, R40 ;  /* 0x0000005e6c28723c */ /* 0x000fe20000001828 */
[----:B------:R-:W-:Y:S01]  /*3cc0*/  MOV R108, R68 ;  /* 0x00000044006c7202 */ /* 0x000fe20000000f00 */
[----:B------:R-:W-:Y:S01]  /*3cd0*/  IMAD.MOV.U32 R109, RZ, RZ, R70 ;  /* 0x000000ffff6d7224 */ /* 0x000fe200078e0046 */
[----:B------:R-:W-:Y:S01]  /*3ce0*/  MOV R111, R71 ;  /* 0x00000047006f7202 */ /* 0x000fe20000000f00 */
[----:B------:R-:W-:-:S04]  /*3cf0*/  IMAD.MOV.U32 R110, RZ, RZ, R69 ;  /* 0x000000ffff6e7224 */ /* 0x000fc800078e0045 */
[----:B------:R-:W-:Y:S01]  /*3d00*/  HMMA.16816.F32 R24, R36, R92, R24 ;  /* 0x0000005c2418723c */ /* 0x000fe20000001818 */
[----:B----4-:R-:W-:Y:S01]  /*3d10*/  MOV R36, R60 ;  /* 0x0000003c00247202 */ /* 0x010fe20000000f00 */
        /* <DEDUP_REMOVED lines=9> */
[----:B------:R-:W-:Y:S01]  /*3db0*/  IMAD.MOV.U32 R36, RZ, RZ, R84 ;  /* 0x000000ffff247224 */ /* 0x000fe200078e0054 */
[----:B------:R-:W-:Y:S01]  /*3dc0*/  MOV R38, R85 ;  /* 0x0000005500267202 */ /* 0x000fe20000000f00 */
[----:B------:R-:W-:Y:S01]  /*3dd0*/  IMAD.MOV.U32 R37, RZ, RZ, R86 ;  /* 0x000000ffff257224 */ /* 0x000fe200078e0056 */
[----:B------:R-:W-:Y:S01]  /*3de0*/  MOV R93, R86 ;  /* 0x00000056005d7202 */ /* 0x000fe20000000f00 */
[----:B------:R-:W-:Y:S02]  /*3df0*/  IMAD.MOV.U32 R39, RZ, RZ, R87 ;  /* 0x000000ffff277224 */ /* 0x000fe400078e0057 */
[----:B------:R-:W-:Y:S01]  /*3e00*/  IMAD.MOV.U32 R92, RZ, RZ, R84 ;  /* 0x000000ffff5c7224 */ /* 0x000fe200078e0054 */
[----:B------:R-:W-:Y:S01]  /*3e10*/  HMMA.16816.F32 R48, R108, R94, R48 ;  /* 0x0000005e6c30723c */ /* 0x000fe20000001830 */
[----:B------:R-:W-:Y:S01]  /*3e20*/  IMAD.MOV.U32 R108, RZ, RZ, R96 ;  /* 0x000000ffff6c7224 */ /* 0x000fe200078e0060 */
[----:B------:R-:W-:Y:S01]  /*3e30*/  MOV R110, R97 ;  /* 0x00000061006e7202 */ /* 0x000fe20000000f00 */
[----:B------:R-:W-:-:S02]  /*3e40*/  IMAD.MOV.U32 R109, RZ, RZ, R98 ;  /* 0x000000ffff6d7224 */ /* 0x000fc400078e0062 */
[----:B------:R-:W-:-:S03]  /*3e50*/  IMAD.MOV.U32 R111, RZ, RZ, R99 ;  /* 0x000000ffff6f7224 */ /* 0x000fc600078e0063 */
[----:B------:R-:W-:Y:S01]  /*3e60*/  HMMA.16816.F32 R36, R36, R94, R32 ;  /* 0x0000005e2424723c */ /* 0x000fe20000001820 */
[----:B------:R-:W1:Y:S01]  /*3e70*/  LDSM.16.M88.4 R32, [R117] ;  /* 0x000000007520783b */ /* 0x000e620000000200 */
[----:B------:R-:W-:Y:S02]  /*3e80*/  IMAD.MOV.U32 R94, RZ, RZ, R85 ;  /* 0x000000ffff5e7224 */ /* 0x000fe400078e0055 */
[----:B------:R-:W-:-:S07]  /*3e90*/  IMAD.MOV.U32 R95, RZ, RZ, R87 ;  /* 0x000000ffff5f7224 */ /* 0x000fce00078e0057 */
[----:B-1----:R-:W-:Y:S01]  /*3ea0*/  HMMA.16816.F32 R52, R92, R32, R52 ;  /* 0x000000205c34723c */ /* 0x002fe20000001834 */
[----:B------:R-:W-:Y:S01]  /*3eb0*/  MOV R92, R96 ;  /* 0x00000060005c7202 */ /* 0x000fe20000000f00 */
[----:B------:R-:W-:Y:S01]  /*3ec0*/  IMAD.MOV.U32 R93, RZ, RZ, R98 ;  /* 0x000000ffff5d7224 */ /* 0x000fe200078e0062 */
[----:B------:R-:W-:Y:S01]  /*3ed0*/  MOV R95, R99 ;  /* 0x00000063005f7202 */ /* 0x000fe20000000f00 */
[----:B------:R-:W-:Y:S02]  /*3ee0*/  IMAD.MOV.U32 R94, RZ, RZ, R97 ;  /* 0x000000ffff5e7224 */ /* 0x000fe400078e0061 */
[----:B------:R-:W1:Y:S02]  /*3ef0*/  LDSM.16.M88.4 R96, [R115] ;  /* 0x000000007360783b */ /* 0x000e640000000200 */
[----:B------:R-:W-:Y:S01]  /*3f00*/  HMMA.16816.F32 R72, R108, R34, R72 ;  /* 0x000000226c48723c */ /* 0x000fe20000001848 */
[----:B------:R-:W-:Y:S01]  /*3f10*/  IMAD.MOV.U32 R108, RZ, RZ, R68 ;  /* 0x000000ffff6c7224 */ /* 0x000fe200078e0044 */
[----:B------:R-:W-:Y:S01]  /*3f20*/  MOV R109, R70 ;  /* 0x00000046006d7202 */ /* 0x000fe20000000f00 */
[----:B------:R-:W-:-:S02]  /*3f30*/  IMAD.MOV.U32 R110, RZ, RZ, R69 ;  /* 0x000000ffff6e7224 */ /* 0x000fc400078e0045 */
[----:B------:R-:W-:-:S03]  /*3f40*/  IMAD.MOV.U32 R111, RZ, RZ, R71 ;  /* 0x000000ffff6f7224 */ /* 0x000fc600078e0047 */
[----:B------:R-:W-:Y:S01]  /*3f50*/  HMMA.16816.F32 R56, R92, R32, R56 ;  /* 0x000000205c38723c */ /* 0x000fe20000001838 */
[----:B------:R-:W-:Y:S01]  /*3f60*/  IMAD.MOV.U32 R92, RZ, RZ, R68 ;  /* 0x000000ffff5c7224 */ /* 0x000fe200078e0044 */
[----:B------:R-:W-:Y:S01]  /*3f70*/  MOV R94, R69 ;  /* 0x00000045005e7202 */ /* 0x000fe20000000f00 */
[----:B------:R-:W-:Y:S02]  /*3f80*/  IMAD.MOV.U32 R93, RZ, RZ, R70 ;  /* 0x000000ffff5d7224 */ /* 0x000fe400078e0046 */
[----:B------:R-:W-:Y:S02]  /*3f90*/  IMAD.MOV.U32 R95, RZ, RZ, R71 ;  /* 0x000000ffff5f7224 */ /* 0x000fe400078e0047 */
[----:B------:R-:W-:Y:S01]  /*3fa0*/  LDSM.16.M88.4 R68, [R114] ;  /* 0x000000007244783b */ /* 0x000fe20000000200 */
        /* <DEDUP_REMOVED lines=9> */
[----:B------:R-:W-:Y:S02]  /*4040*/  IMAD.MOV.U32 R95, RZ, RZ, R63 ;  /* 0x000000ffff5f7224 */ /* 0x000fe400078e003f */
[----:B------:R-:W-:Y:S01]  /*4050*/  LDSM.16.M88.4 R60, [R113] ;  /* 0x00000000713c783b */ /* 0x000fe20000000200 */
[----:B------:R-:W-:Y:S01]  /*4060*/  HMMA.16816.F32 R12, R108, R34, R12 ;  /* 0x000000226c0c723c */ /* 0x000fe2000000180c */
[----:B-1----:R-:W-:Y:S01]  /*4070*/  MOV R108, R96 ;  /* 0x00000060006c7202 */ /* 0x002fe20000000f00 */
[----:B------:R-:W-:-:S06]  /*4080*/  IMAD.MOV.U32 R109, RZ, RZ, R98 ;  /* 0x000000ffff6d7224 */ /* 0x000fcc00078e0062 */
[----:B------:R-:W-:Y:S01]  /*4090*/  HMMA.16816.F32 R80, R92, R32, R80 ;  /* 0x000000205c50723c */ /* 0x000fe20000001850 */
[----:B------:R-:W-:Y:S01]  /*40a0*/  MOV R92, R84 ;  /* 0x00000054005c7202 */ /* 0x000fe20000000f00 */
[----:B------:R-:W-:Y:S01]  /*40b0*/  IMAD.MOV.U32 R93, RZ, RZ, R86 ;  /* 0x000000ffff5d7224 */ /* 0x000fe200078e0056 */
[----:B------:R-:W-:Y:S01]  /*40c0*/  MOV R95, R87 ;  /* 0x00000057005f7202 */ /* 0x000fe20000000f00 */
[----:B------:R-:W-:Y:S01]  /*40d0*/  IMAD.MOV.U32 R94, RZ, RZ, R85 ;  /* 0x000000ffff5e7224 */ /* 0x000fe200078e0055 */
[----:B------:R-:W-:Y:S01]  /*40e0*/  MOV R111, R99 ;  /* 0x00000063006f7202 */ /* 0x000fe20000000f00 */
[----:B------:R-:W1:Y:S01]  /*40f0*/  LDSM.16.M88.4 R84, [R116] ;  /* 0x000000007454783b */ /* 0x000e620000000200 */
[----:B------:R-:W-:-:S04]  /*4100*/  IMAD.MOV.U32 R110, RZ, RZ, R97 ;  /* 0x000000ffff6e7224 */ /* 0x000fc800078e0061 */
[----:B------:R-:W-:Y:S01]  /*4110*/  HMMA.16816.F32 R88, R92, R34, R88 ;  /* 0x000000225c58723c */ /* 0x000fe20000001858 */
[----:B------:R-:W2:Y:S01]  /*4120*/  LDSM.16.M88.4 R92, [R112] ;  /* 0x00000000705c783b */ /* 0x000ea20000000200 */
[----:B-1----:R-:W-:Y:S01]  /*4130*/  IMAD.MOV.U32 R32, RZ, RZ, R84 ;  /* 0x000000ffff207224 */ /* 0x002fe200078e0054 */
[----:B------:R-:W-:Y:S01]  /*4140*/  MOV R34, R85 ;  /* 0x0000005500227202 */ /* 0x000fe20000000f00 */
[----:B------:R-:W-:Y:S02]  /*4150*/  IMAD.MOV.U32 R33, RZ, RZ, R86 ;  /* 0x000000ffff217224 */ /* 0x000fe400078e0056 */
[----:B------:R-:W-:Y:S02]  /*4160*/  IMAD.MOV.U32 R35, RZ, RZ, R87 ;  /* 0x000000ffff237224 */ /* 0x000fe400078e0057 */
[----:B--2---:R-:W-:Y:S01]  /*4170*/  HMMA.16816.F32 R40, R108, R94, R40 ;  /* 0x0000005e6c28723c */ /* 0x004fe20000001828 */
        /* <DEDUP_REMOVED lines=19> */
[----:B------:R-:W-:Y:S08]  /*42b0*/  HMMA.16816.F32 R48, R108, R94, R48 ;  /* 0x0000005e6c30723c */ /* 0x000ff00000001830 */
[----:B------:R-:W-:Y:S01]  /*42c0*/  HMMA.16816.F32 R24, R32, R92, R24 ;  /* 0x0000005c2018723c */ /* 0x000fe20000001818 */
[----:B------:R-:W-:Y:S01]  /*42d0*/  IMAD.MOV.U32 R32, RZ, RZ, R60 ;  /* 0x000000ffff207224 */ /* 0x000fe200078e003c */
[----:B------:R-:W-:Y:S01]  /*42e0*/  MOV R34, R61 ;  /* 0x0000003d00227202 */ /* 0x000fe20000000f00 */
[----:B------:R-:W-:-:S02]  /*42f0*/  IMAD.MOV.U32 R33, RZ, RZ, R62 ;  /* 0x000000ffff217224 */ /* 0x000fc400078e003e */
[----:B------:R-:W-:-:S07]  /*4300*/  IMAD.MOV.U32 R35, RZ, RZ, R63 ;  /* 0x000000ffff237224 */ /* 0x000fce00078e003f */
[----:B------:R-:W-:Y:S01]  /*4310*/  HMMA.16816.F32 R28, R32, R92, R28 ;  /* 0x0000005c201c723c */ /* 0x000fe2000000181c */
[----:B------:R-:W-:Y:S01]  /*4320*/  IMAD.MOV.U32 R32, RZ, RZ, R84 ;  /* 0x000000ffff207224 */ /* 0x000fe200078e0054 */
[----:B------:R-:W-:Y:S01]  /*4330*/  MOV R33, R86 ;  /* 0x0000005600217202 */ /* 0x000fe20000000f00 */
[----:B------:R-:W-:Y:S01]  /*4340*/  IMAD.MOV.U32 R34, RZ, RZ, R85 ;  /* 0x000000ffff227224 */ /* 0x000fe200078e0055 */
[----:B------:R-:W-:Y:S01]  /*4350*/  MOV R92, R84 ;  /* 0x00000054005c7202 */ /* 0x000fe20000000f00 */
[----:B------:R-:W-:Y:S02]  /*4360*/  IMAD.MOV.U32 R35, RZ, RZ, R87 ;  /* 0x000000ffff237224 */ /* 0x000fe400078e0057 */
[----:B------:R-:W-:-:S05]  /*4370*/  IMAD.MOV.U32 R93, RZ, RZ, R86 ;  /* 0x000000ffff5d7224 */ /* 0x000fca00078e0056 */
[----:B------:R-:W-:Y:S01]  /*4380*/  HMMA.16816.F32 R32, R32, R94, R36 ;  /* 0x0000005e2020723c */ /* 0x000fe20000001824 */
[----:B------:R-:W1:Y:S01]  /*4390*/  LDSM.16.M88.4 R36, [R107] ;  /* 0x000000006b24783b */ /* 0x000e620000000200 */
[----:B------:R-:W-:Y:S01]  /*43a0*/  IMAD.MOV.U32 R94, RZ, RZ, R85 ;  /* 0x000000ffff5e7224 */ /* 0x000fe200078e0055 */
[----:B------:R-:W-:-:S07]  /*43b0*/  MOV R95, R87 ;  /* 0x00000057005f7202 */ /* 0x000fce0000000f00 */
[----:B-1----:R-:W-:Y:S01]  /*43c0*/  HMMA.16816.F32 R52, R92, R36, R52 ;  /* 0x000000245c34723c */ /* 0x002fe20000001834 */
        /* <DEDUP_REMOVED lines=9> */
[----:B------:R-:W-:Y:S01]  /*4460*/  HMMA.16816.F32 R76, R92, R36, R76 ;  /* 0x000000245c4c723c */ /* 0x000fe2000000184c */
[----:B------:R-:W-:Y:S01]  /*4470*/  MOV R92, R60 ;  /* 0x0000003c005c7202 */ /* 0x000fe20000000f00 */
        /* <DEDUP_REMOVED lines=8> */
[----:B------:R-:W-:Y:S02]  /*4500*/  IMAD.MOV.U32 R95, RZ, RZ, R87 ;  /* 0x000000ffff5f7224 */ /* 0x000fe400078e0057 */
[----:B------:R-:W-:Y:S02]  /*4510*/  IMAD.MOV.U32 R84, RZ, RZ, R96 ;  /* 0x000000ffff547224 */ /* 0x000fe400078e0060 */
[----:B------:R-:W-:Y:S02]  /*4520*/  IMAD.MOV.U32 R86, RZ, RZ, R97 ;  /* 0x000000ffff567224 */ /* 0x000fe400078e0061 */
[----:B------:R-:W-:Y:S01]  /*4530*/  IMAD.MOV.U32 R87, RZ, RZ, R99 ;  /* 0x000000ffff577224 */ /* 0x000fe200078e0063 */
[-C--:B------:R-:W-:Y:S08]  /*4540*/  HMMA.16816.F32 R88, R92, R38.reuse, R88 ;  /* 0x000000265c58723c */ /* 0x080ff00000001858 */
[----:B------:R-:W-:Y:S01]  /*4550*/  HMMA.16816.F32 R72, R84, R38, R72 ;  /* 0x000000265448723c */ /* 0x000fe20000001848 */
[----:B------:R-:W-:Y:S01]  /*4560*/  MOV R84, R68 ;  /* 0x0000004400547202 */ /* 0x000fe20000000f00 */
[----:B------:R-:W-:Y:S01]  /*4570*/  IMAD.MOV.U32 R85, RZ, RZ, R70 ;  /* 0x000000ffff557224 */ /* 0x000fe200078e0046 */
[----:B------:R-:W-:Y:S01]  /*4580*/  MOV R87, R71 ;  /* 0x0000004700577202 */ /* 0x000fe20000000f00 */
[----:B------:R-:W-:Y:S01]  /*4590*/  IMAD.MOV.U32 R86, RZ, RZ, R69 ;  /* 0x000000ffff567224 */ /* 0x000fe200078e0045 */
[----:B------:R-:W-:Y:S01]  /*45a0*/  MOV R70, R61 ;  /* 0x0000003d00467202 */ /* 0x000fe20000000f00 */
[----:B------:R-:W-:-:S02]  /*45b0*/  IMAD.MOV.U32 R68, RZ, RZ, R60 ;  /* 0x000000ffff447224 */ /* 0x000fc400078e003c */
[----:B------:R-:W-:Y:S02]  /*45c0*/  IMAD.MOV.U32 R69, RZ, RZ, R62 ;  /* 0x000000ffff457224 */ /* 0x000fe400078e003e */
[----:B------:R-:W-:Y:S01]  /*45d0*/  IMAD.MOV.U32 R71, RZ, RZ, R63 ;  /* 0x000000ffff477224 */ /* 0x000fe200078e003f */
[-C--:B------:R-:W-:Y:S08]  /*45e0*/  HMMA.16816.F32 R64, R84, R38.reuse, R64 ;  /* 0x000000265440723c */ /* 0x080ff00000001840 */
[----:B------:R-:W-:Y:S01]  /*45f0*/  HMMA.16816.F32 R12, R68, R38, R12 ;  /* 0x00000026440c723c */ /* 0x000fe2000000180c */
[----:B------:R-:W-:-:S04]  /*4600*/  NOP ;  /* 0x0000000000007918 */ /* 0x000fc80000000000 */
[----:B------:R-:W-:-:S15]  /*4610*/  @!P0 BRA `(.L_x_4) ;  /* 0xffffffc800788947 */ /* 0x000fde000383ffff */
.L_x_0:
[----:B------:R-:W2:Y:S01]  /*4620*/  LDC R113, c[0x0][0x3a0] ;  /* 0x0000e800ff717b82 */ /* 0x000ea20000000800 */
[----:B------:R-:W-:Y:S01]  /*4630*/  SHF.R.U32.HI R36, RZ, 0x1, R0 ;  /* 0x00000001ff247819 */ /* 0x000fe20000011600 */
[----:B------:R-:W-:-:S04]  /*4640*/  DEPBAR.LE SB0, 0x2 ;  /* 0x000080800000791a */ /* 0x000fc80000000000 */
[C---:B------:R-:W-:Y:S01]  /*4650*/  LOP3.LUT R37, R0.reuse, 0x6, RZ, 0xc0, !PT ;  /* 0x0000000600257812 */ /* 0x040fe200078ec0ff */
[----:B------:R-:W-:Y:S01]  /*4660*/  IMAD.SHL.U32 R107, R0, 0x20, RZ ;  /* 0x00000020006b7824 */ /* 0x000fe200078e00ff */
[----:B------:R-:W-:Y:S02]  /*4670*/  LOP3.LUT R36, R36, 0x1f8, RZ, 0xc0, !PT ;  /* 0x000001f824247812 */ /* 0x000fe400078ec0ff */
[----:B------:R-:W-:Y:S01]  /*4680*/  LEA R39, R2, R37, 0x6 ;  /* 0x0000002502277211 */ /* 0x000fe200078e30ff */
[----:B------:R-:W-:Y:S01]  /*4690*/  IMAD R37, R3, 0x20, R37 ;  /* 0x0000002003257824 */ /* 0x000fe200078e0225 */
[----:B------:R-:W-:Y:S02]  /*46a0*/  LOP3.LUT R144, R0, 0x8, RZ, 0xc0, !PT ;  /* 0x0000000800907812 */ /* 0x000fe400078ec0ff */
[----:B------:R-:W-:Y:S01]  /*46b0*/  IADD3 R60, PT, PT, R39, R36, RZ ;  /* 0x00000024273c7210 */ /* 0x000fe20007ffe0ff */
[----:B------:R-:W-:-:S03]  /*46c0*/  IMAD.IADD R108, R36, 0x1, R37 ;  /* 0x00000001246c7824 */ /* 0x000fc600078e0225 */
[----:B------:R-:W-:Y:S02]  /*46d0*/  SHF.L.U32 R161, R60, 0x2, RZ ;  /* 0x000000023ca17819 */ /* 0x000fe400000006ff */
[----:B--2---:R-:W-:-:S04]  /*46e0*/  SHF.R.S32.HI R112, RZ, 0x1f, R113 ;  /* 0x0000001fff707819 */ /* 0x004fc80000011471 */
[----:B------:R-:W-:-:S04]  /*46f0*/  LEA.HI R112, R112, R113, RZ, 0x7 ;  /* 0x0000007170707211 */ /* 0x000fc800078f38ff */
[----:B------:R-:W-:-:S05]  /*4700*/  SHF.R.S32.HI R112, RZ, 0x7, R112 ;  /* 0x00000007ff707819 */ /* 0x000fca0000011470 */
[----:B------:R-:W-:Y:S01]  /*4710*/  IMAD.SHL.U32 R145, R112, 0x4, RZ ;  /* 0x0000000470917824 */ /* 0x000fe200078e00ff */
[----:B------:R-:W-:Y:S04]  /*4720*/  BAR.SYNC.DEFER_BLOCKING 0x0 ;  /* 0x0000000000007b1d */ /* 0x000fe80000010000 */
[----:B------:R-:W-:-:S13]  /*4730*/  ISETP.GT.AND P0, PT, R145, R104, PT ;  /* 0x000000689100720c */ /* 0x000fda0003f04270 */
[----:B------:R-:W-:Y:S05]  /*4740*/  @P0 BRA `(.L_x_5) ;  /* 0x0000000000ac0947 */ /* 0x000fea0003800000 */
[--C-:B------:R-:W-:Y:S01]  /*4750*/  IMAD R37, R3, 0x20, R0.reuse ;  /* 0x0000002003257824 */ /* 0x100fe200078e0200 */
[----:B------:R-:W-:Y:S01]  /*4760*/  IADD3 R68, P0, PT, R138, 0xe000, RZ ;  /* 0x0000e0008a447810 */ /* 0x000fe20007f1e0ff */
[----:B------:R-:W-:Y:S01]  /*4770*/  IMAD.SHL.U32 R61, R0, 0x8, RZ ;  /* 0x00000008003d7824 */ /* 0x000fe200078e00ff */
[----:B------:R-:W-:Y:S02]  /*4780*/  IADD3 R70, P1, PT, R138, 0xf000, RZ ;  /* 0x0000f0008a467810 */ /* 0x000fe40007f3e0ff */
[----:B------:R-:W-:Y:S01]  /*4790*/  LEA R37, R2, R37, 0x7 ;  /* 0x0000002502257211 */ /* 0x000fe200078e38ff */
[----:B------:R-:W-:Y:S01]  /*47a0*/  IMAD.X R69, RZ, RZ, R139, P0 ;  /* 0x000000ffff457224 */ /* 0x000fe200000e068b */
[C---:B------:R-:W-:Y:S02]  /*47b0*/  LOP3.LUT R39, R61.reuse, 0x38, RZ, 0xc0, !PT ;  /* 0x000000383d277812 */ /* 0x040fe400078ec0ff */
[----:B------:R-:W-:Y:S01]  /*47c0*/  LOP3.LUT R61, R61, 0x18, RZ, 0xc0, !PT ;  /* 0x000000183d3d7812 */ /* 0x000fe200078ec0ff */
[----:B------:R-:W-:Y:S01]  /*47d0*/  IMAD.SHL.U32 R37, R37, 0x8, RZ ;  /* 0x0000000825257824 */ /* 0x000fe200078e00ff */
[----:B------:R-:W-:-:S02]  /*47e0*/  LOP3.LUT R36, R39, 0x18, R0, 0x78, !PT ;  /* 0x0000001827247812 */ /* 0x000fc400078e7800 */
[----:B------:R-:W2:Y:S01]  /*47f0*/  LDC.64 R38, c[0x0][0x380] ;  /* 0x0000e000ff267b82 */ /* 0x000ea20000000a00 */
[----:B------:R-:W-:Y:S01]  /*4800*/  MOV R95, R68 ;  /* 0x00000044005f7202 */ /* 0x000fe20000000f00 */
[----:B------:R-:W-:Y:S01]  /*4810*/  IMAD R61, R112, 0x80, R61 ;  /* 0x00000080703d7824 */ /* 0x000fe200078e023d */
[----:B------:R-:W-:Y:S02]  /*4820*/  LOP3.LUT R63, R36, 0xfffc0, R37, 0xf8, !PT ;  /* 0x000fffc0243f7812 */ /* 0x000fe400078ef825 */
[----:B------:R-:W-:Y:S01]  /*4830*/  IADD3.X R71, PT, PT, RZ, R139, RZ, P1, !PT ;  /* 0x0000008bff477210 */ /* 0x000fe20000ffe4ff */
[----:B------:R-:W-:Y:S01]  /*4840*/  VIADD R61, R61, 0xffffffe0 ;  /* 0xffffffe03d3d7836 */ /* 0x000fe20000000000 */
[----:B------:R-:W-:Y:S01]  /*4850*/  LEA R84, R113, R105, 0x6 ;  /* 0x0000006971547211 */ /* 0x000fe200078e30ff */
[----:B------:R-:W3:Y:S01]  /*4860*/  LDC.64 R36, c[0x0][0x388] ;  /* 0x0000e200ff247b82 */ /* 0x000ee20000000a00 */
[----:B------:R-:W-:Y:S01]  /*4870*/  IMAD.WIDE.U32 R62, R63, 0x2, R136 ;  /* 0x000000023f3e7825 */ /* 0x000fe200078e0088 */
[----:B------:R-:W-:-:S02]  /*4880*/  MOV R97, R70 ;  /* 0x0000004600617202 */ /* 0x000fc40000000f00 */
[----:B------:R-:W-:Y:S01]  /*4890*/  IADD3 R85, PT, PT, R84, R61, RZ ;  /* 0x0000003d54557210 */ /* 0x000fe20007ffe0ff */
[----:B------:R-:W-:Y:S01]  /*48a0*/  IMAD R70, R113, 0x40, R106 ;  /* 0x0000004071467824 */ /* 0x000fe200078e026a */
[C---:B------:R-:W-:Y:S02]  /*48b0*/  IADD3 R68, P0, PT, R62.reuse, 0x6000, RZ ;  /* 0x000060003e447810 */ /* 0x040fe40007f1e0ff */
[----:B------:R-:W-:Y:S01]  /*48c0*/  IADD3 R62, P1, PT, R62, 0x7000, RZ ;  /* 0x000070003e3e7810 */ /* 0x000fe20007f3e0ff */
[----:B------:R-:W-:Y:S02]  /*48d0*/  IMAD.IADD R71, R70, 0x1, R61 ;  /* 0x0000000146477824 */ /* 0x000fe400078e023d */
[----:B------:R-:W-:Y:S01]  /*48e0*/  IMAD.X R69, RZ, RZ, R63, P0 ;  /* 0x000000ffff457224 */ /* 0x000fe200000e063f */
[----:B------:R-:W-:-:S04]  /*48f0*/  IADD3.X R63, PT, PT, RZ, R63, RZ, P1, !PT ;  /* 0x0000003fff3f7210 */ /* 0x000fc80000ffe4ff */
[----:B------:R-:W-:Y:S01]  /*4900*/  MOV R87, R68 ;  /* 0x0000004400577202 */ /* 0x000fe20000000f00 */
[--C-:B------:R-:W-:Y:S01]  /*4910*/  IMAD.IADD R69, R106, 0x1, R61.reuse ;  /* 0x000000016a457824 */ /* 0x100fe200078e023d */
[----:B------:R-:W-:Y:S01]  /*4920*/  MOV R93, R62 ;  /* 0x0000003e005d7202 */ /* 0x000fe20000000f00 */
[----:B------:R-:W-:Y:S02]  /*4930*/  IMAD.IADD R61, R105, 0x1, R61 ;  /* 0x00000001693d7824 */ /* 0x000fe400078e023d */
[----:B--2---:R-:W-:-:S04]  /*4940*/  IMAD.WIDE R62, R69, 0x2, R38 ;  /* 0x00000002453e7825 */ /* 0x004fc800078e0226 */
[----:B------:R-:W-:Y:S01]  /*4950*/  IMAD.WIDE R38, R71, 0x2, R38 ;  /* 0x0000000247267825 */ /* 0x000fe200078e0226 */
[----:B------:R-:W-:Y:S01]  /*4960*/  @!PT LDS RZ, [RZ] ;  /* 0x00000000fffff984 */ /* 0x000fe20000000800 */
[----:B------:R-:W-:Y:S01]  /*4970*/  @!PT LDS RZ, [RZ] ;  /* 0x00000000fffff984 */ /* 0x000fe20000000800 */
[----:B------:R-:W-:Y:S01]  /*4980*/  @!PT LDS RZ, [RZ] ;  /* 0x00000000fffff984 */ /* 0x000fe20000000800 */
[----:B------:R2:W-:Y:S03]  /*4990*/  LDGSTS.E.BYPASS.128 [R87], desc[UR10][R62.64] ;  /* 0x000000003e577fae */ /* 0x0005e6000b98180a */
[--C-:B---3--:R-:W-:Y:S01]  /*49a0*/  IMAD.WIDE R68, R61, 0x2, R36.reuse ;  /* 0x000000023d447825 */ /* 0x108fe200078e0224 */
[----:B------:R2:W-:Y:S03]  /*49b0*/  LDGSTS.E.BYPASS.128 [R93], desc[UR10][R38.64] ;  /* 0x00000000265d7fae */ /* 0x0005e6000b98180a */
[----:B------:R-:W-:Y:S01]  /*49c0*/  IMAD.WIDE R36, R85, 0x2, R36 ;  /* 0x0000000255247825 */ /* 0x000fe200078e0224 */
[----:B------:R2:W-:Y:S04]  /*49d0*/  LDGSTS.E.BYPASS.128 [R95], desc[UR10][R68.64] ;  /* 0x00000000445f7fae */ /* 0x0005e8000b98180a */
[----:B------:R2:W-:Y:S04]  /*49e0*/  LDGSTS.E.BYPASS.128 [R97], desc[UR10][R36.64] ;  /* 0x0000000024617fae */ /* 0x0005e8000b98180a */
[----:B------:R-:W0:Y:S02]  /*49f0*/  LDGDEPBAR ;  /* 0x00000000000079af */ /* 0x000e240000000000 */
.L_x_5:
[----:B------:R-:W-:Y:S01]  /*4a00*/  IMAD.SHL.U32 R159, R60, 0x20, RZ ;  /* 0x000000203c9f7824 */ /* 0x000fe200078e00ff */
[----:B------:R-:W-:Y:S01]  /*4a10*/  LOP3.LUT R144, R144, 0x20, R107, 0xf8, !PT ;  /* 0x0000002090907812 */ /* 0x000fe200078ef86b */
[----:B------:R-:W-:Y:S01]  /*4a20*/  VIADD R155, R60, 0x10 ;  /* 0x000000103c9b7836 */ /* 0x000fe20000000000 */
[----:B------:R-:W-:Y:S02]  /*4a30*/  LOP3.LUT R161, R161, 0x18, RZ, 0xc0, !PT ;  /* 0x00000018a1a17812 */ /* 0x000fe400078ec0ff */
[----:B------:R-:W-:Y:S01]  /*4a40*/  SHF.L.U32 R153, R108, 0x2, RZ ;  /* 0x000000026c997819 */ /* 0x000fe200000006ff */
[----:B------:R-:W-:Y:S01]  /*4a50*/  IMAD.SHL.U32 R157, R155, 0x4, RZ ;  /* 0x000000049b9d7824 */ /* 0x000fe200078e00ff */
[----:B------:R-:W-:Y:S01]  /*4a60*/  LOP3.LUT R123, R159, R161, R144, 0xf6, !PT ;  /* 0x000000a19f7b7212 */ /* 0x000fe200078ef690 */
[----:B------:R-:W-:Y:S01]  /*4a70*/  IMAD.SHL.U32 R155, R155, 0x20, RZ ;  /* 0x000000209b9b7824 */ /* 0x000fe200078e00ff */
[----:B------:R-:W-:Y:S02]  /*4a80*/  IADD3 R139, PT, PT, R60, 0x20, RZ ;  /* 0x000000203c8b7810 */ /* 0x000fe40007ffe0ff */
[----:B------:R-:W-:Y:S01]  /*4a90*/  IADD3 R162, P0, PT, R136, 0x8000, RZ ;  /* 0x0000800088a27810 */ /* 0x000fe20007f1e0ff */
[----:B------:R-:W-:Y:S01]  /*4aa0*/  IMAD.WIDE.U32 R122, R123, 0x2, R136 ;  /* 0x000000027b7a7825 */ /* 0x000fe200078e0088 */
[----:B------:R-:W-:-:S02]  /*4ab0*/  SHF.L.U32 R141, R108, 0x5, RZ ;  /* 0x000000056c8d7819 */ /* 0x000fc400000006ff */
[----:B------:R-:W-:Y:S01]  /*4ac0*/  LOP3.LUT R153, R153, 0x18, RZ, 0xc0, !PT ;  /* 0x0000001899997812 */ /* 0x000fe200078ec0ff */
[----:B------:R-:W-:Y:S01]  /*4ad0*/  IMAD.SHL.U32 R127, R139, 0x4, RZ ;  /* 0x000000048b7f7824 */ /* 0x000fe200078e00ff */
[----:B------:R-:W-:Y:S01]  /*4ae0*/  LOP3.LUT R157, R157, 0x18, RZ, 0xc0, !PT ;  /* 0x000000189d9d7812 */ /* 0x000fe200078ec0ff */
[----:B------:R-:W-:Y:S01]  /*4af0*/  IMAD.X R163, RZ, RZ, R137, P0 ;  /* 0x000000ffffa37224 */ /* 0x000fe200000e0689 */
[--C-:B------:R-:W-:Y:S01]  /*4b00*/  LOP3.LUT R115, R141, R153, R144.reuse, 0xf6, !PT ;  /* 0x000000998d737212 */ /* 0x100fe200078ef690 */
[----:B------:R-:W-:Y:S01]  /*4b10*/  IMAD.SHL.U32 R139, R139, 0x20, RZ ;  /* 0x000000208b8b7824 */ /* 0x000fe200078e00ff */
[----:B------:R-:W-:Y:S02]  /*4b20*/  LOP3.LUT R121, R155, R157, R144, 0xf6, !PT ;  /* 0x0000009d9b797212 */ /* 0x000fe400078ef690 */
[----:B--2---:R-:W-:Y:S01]  /*4b30*/  MOV R36, R122 ;  /* 0x0000007a00247202 */ /* 0x004fe20000000f00 */
[----:B------:R-:W-:Y:S01]  /*4b40*/  IMAD.WIDE.U32 R114, R115, 0x2, R162 ;  /* 0x0000000273727825 */ /* 0x000fe200078e00a2 */
[----:B------:R-:W-:-:S02]  /*4b50*/  IADD3 R151, PT, PT, R60, 0x30, RZ ;  /* 0x000000303c977810 */ /* 0x000fc40007ffe0ff */
[----:B------:R-:W-:Y:S01]  /*4b60*/  LOP3.LUT R127, R127, 0x18, RZ, 0xc0, !PT ;  /* 0x000000187f7f7812 */ /* 0x000fe200078ec0ff */
[----:B------:R-:W-:Y:S01]  /*4b70*/  IMAD.WIDE.U32 R120, R121, 0x2, R136 ;  /* 0x0000000279787825 */ /* 0x000fe200078e0088 */
[----:B------:R-:W2:Y:S01]  /*4b80*/  LDSM.16.M88.4 R36, [R36] ;  /* 0x000000002424783b */ /* 0x000ea20000000200 */
[----:B------:R-:W-:Y:S02]  /*4b90*/  MOV R60, R114 ;  /* 0x00000072003c7202 */ /* 0x000fe40000000f00 */
[----:B------:R-:W-:Y:S01]  /*4ba0*/  IMAD.SHL.U32 R143, R151, 0x4, RZ ;  /* 0x00000004978f7824 */ /* 0x000fe200078e00ff */
[----:B------:R-:W-:Y:S01]  /*4bb0*/  LOP3.LUT R119, R139, R127, R144, 0xf6, !PT ;  /* 0x0000007f8b777212 */ /* 0x000fe200078ef690 */
[----:B------:R-:W-:Y:S01]  /*4bc0*/  IMAD.SHL.U32 R151, R151, 0x20, RZ ;  /* 0x0000002097977824 */ /* 0x000fe200078e00ff */
[----:B------:R-:W-:Y:S01]  /*4bd0*/  MOV R68, R120 ;  /* 0x0000007800447202 */ /* 0x000fe20000000f00 */
[----:B------:R-:W3:Y:S01]  /*4be0*/  LDSM.16.M88.4 R60, [R60] ;  /* 0x000000003c3c783b */ /* 0x000ee20000000200 */
[----:B------:R-:W-:Y:S01]  /*4bf0*/  LOP3.LUT R143, R143, 0x18, RZ, 0xc0, !PT ;  /* 0x000000188f8f7812 */ /* 0x000fe200078ec0ff */
[----:B------:R-:W-:Y:S01]  /*4c00*/  IMAD.WIDE.U32 R118, R119, 0x2, R136 ;  /* 0x0000000277767825 */ /* 0x000fe200078e0088 */
[----:B------:R-:W-:-:S02]  /*4c10*/  IADD3 R108, PT, PT, R108, 0x10, RZ ;  /* 0x000000106c6c7810 */ /* 0x000fc40007ffe0ff */
[----:B------:R-:W4:Y:S01]  /*4c20*/  LDSM.16.M88.4 R68, [R68] ;  /* 0x000000004444783b */ /* 0x000f220000000200 */
[--C-:B------:R-:W-:Y:S02]  /*4c30*/  LOP3.LUT R117, R151, R143, R144.reuse, 0xf6, !PT ;  /* 0x0000008f97757212 */ /* 0x100fe400078ef690 */
[----:B------:R-:W-:Y:S01]  /*4c40*/  MOV R84, R118 ;  /* 0x0000007600547202 */ /* 0x000fe20000000f00 */
[----:B------:R-:W-:Y:S01]  /*4c50*/  IMAD.SHL.U32 R149, R108, 0x4, RZ ;  /* 0x000000046c957824 */ /* 0x000fe200078e00ff */
[----:B------:R-:W-:Y:S01]  /*4c60*/  LOP3.LUT R126, R153, 0x10, R144, 0x1e, !PT ;  /* 0x00000010997e7812 */ /* 0x000fe200078e1e90 */
[----:B------:R-:W-:-:S03]  /*4c70*/  IMAD.WIDE.U32 R116, R117, 0x2, R136 ;  /* 0x0000000275747825 */ /* 0x000fc600078e0088 */
[----:B------:R-:W5:Y:S01]  /*4c80*/  LDSM.16.M88.4 R84, [R84] ;  /* 0x000000005454783b */ /* 0x000f620000000200 */
[----:B------:R-:W-:Y:S01]  /*4c90*/  IMAD.SHL.U32 R147, R108, 0x20, RZ ;  /* 0x000000206c937824 */ /* 0x000fe200078e00ff */
[----:B------:R-:W-:Y:S02]  /*4ca0*/  MOV R92, R116 ;  /* 0x00000074005c7202 */ /* 0x000fe40000000f00 */
[----:B------:R-:W-:-:S04]  /*4cb0*/  LOP3.LUT R149, R149, 0x18, RZ, 0xc0, !PT ;  /* 0x0000001895957812 */ /* 0x000fc800078ec0ff */
[----:B------:R-:W1:Y:S01]  /*4cc0*/  LDSM.16.M88.4 R92, [R92] ;  /* 0x000000005c5c783b */ /* 0x000e620000000200 */
[----:B------:R-:W-:-:S05]  /*4cd0*/  LOP3.LUT R125, R147, R149, R144, 0xf6, !PT ;  /* 0x00000095937d7212 */ /* 0x000fca00078ef690 */
[----:B------:R-:W-:Y:S01]  /*4ce0*/  IMAD.WIDE.U32 R124, R125, 0x2, R162 ;  /* 0x000000027d7c7825 */ /* 0x000fe200078e00a2 */
[----:B--2---:R-:W-:-:S03]  /*4cf0*/  MOV R96, R36 ;  /* 0x0000002400607202 */ /* 0x004fc60000000f00 */
[----:B------:R-:W-:Y:S01]  /*4d00*/  IMAD.MOV.U32 R97, RZ, RZ, R38 ;  /* 0x000000ffff617224 */ /* 0x000fe200078e0026 */
[----:B------:R-:W-:Y:S01]  /*4d10*/  MOV R99, R39 ;  /* 0x0000002700637202 */ /* 0x000fe20000000f00 */
[----:B------:R-:W-:-:S07]  /*4d20*/  IMAD.MOV.U32 R98, RZ, RZ, R37 ;  /* 0x000000ffff627224 */ /* 0x000fce00078e0025 */
[-C--:B---3--:R-:W-:Y:S01]  /*4d30*/  HMMA.16816.F32 R16, R96, R60.reuse, R16 ;  /* 0x0000003c6010723c */ /* 0x088fe20000001810 */
[----:B----4-:R-:W-:Y:S01]  /*4d40*/  IMAD.MOV.U32 R96, RZ, RZ, R68 ;  /* 0x000000ffff607224 */ /* 0x010fe200078e0044 */
[----:B------:R-:W-:Y:S01]  /*4d50*/  MOV R98, R69 ;  /* 0x0000004500627202 */ /* 0x000fe20000000f00 */
[----:B------:R-:W-:Y:S01]  /*4d60*/  IMAD.MOV.U32 R97, RZ, RZ, R70 ;  /* 0x000000ffff617224 */ /* 0x000fe200078e0046 */
[----:B------:R-:W-:Y:S01]  /*4d70*/  MOV R109, R70 ;  /* 0x00000046006d7202 */ /* 0x000fe20000000f00 */
[----:B------:R-:W-:Y:S02]  /*4d80*/  IMAD.MOV.U32 R99, RZ, RZ, R71 ;  /* 0x000000ffff637224 */ /* 0x000fe400078e0047 */
[----:B------:R-:W-:Y:S02]  /*4d90*/  IMAD.MOV.U32 R108, RZ, RZ, R68 ;  /* 0x000000ffff6c7224 */ /* 0x000fe400078e0044 */
[----:B------:R-:W-:Y:S02]  /*4da0*/  IMAD.MOV.U32 R110, RZ, RZ, R69 ;  /* 0x000000ffff6e7224 */ /* 0x000fe400078e0045 */
[----:B------:R-:W-:Y:S01]  /*4db0*/  IMAD.MOV.U32 R111, RZ, RZ, R71 ;  /* 0x000000ffff6f7224 */ /* 0x000fe200078e0047 */
[----:B------:R-:W-:Y:S01]  /*4dc0*/  HMMA.16816.F32 R20, R96, R60, R20 ;  /* 0x0000003c6014723c */ /* 0x000fe20000001814 */
[----:B-----5:R-:W-:Y:S01]  /*4dd0*/  IMAD.MOV.U32 R96, RZ, RZ, R84 ;  /* 0x000000ffff607224 */ /* 0x020fe200078e0054 */
[----:B------:R-:W-:Y:S01]  /*4de0*/  MOV R97, R86 ;  /* 0x0000005600617202 */ /* 0x000fe20000000f00 */
[----:B------:R-:W-:-:S02]  /*4df0*/  IMAD.MOV.U32 R98, RZ, RZ, R85 ;  /* 0x000000ffff627224 */ /* 0x000fc400078e0055 */
[----:B------:R-:W-:-:S03]  /*4e00*/  IMAD.MOV.U32 R99, RZ, RZ, R87 ;  /* 0x000000ffff637224 */ /* 0x000fc600078e0057 */
[----:B------:R-:W-:Y:S01]  /*4e10*/  HMMA.16816.F32 R40, R108, R62, R40 ;  /* 0x0000003e6c28723c */ /* 0x000fe20000001828 */
[----:B------:R-:W-:Y:S01]  /*4e20*/  MOV R108, R84 ;  /* 0x00000054006c7202 */ /* 0x000fe20000000f00 */
[----:B------:R-:W-:Y:S01]  /*4e30*/  IMAD.MOV.U32 R109, RZ, RZ, R86 ;  /* 0x000000ffff6d7224 */ /* 0x000fe200078e0056 */
[----:B------:R-:W-:Y:S01]  /*4e40*/  MOV R111, R87 ;  /* 0x00000057006f7202 */ /* 0x000fe20000000f00 */
[----:B------:R-:W-:-:S04]  /*4e50*/  IMAD.MOV.U32 R110, RZ, RZ, R85 ;  /* 0x000000ffff6e7224 */ /* 0x000fc800078e0055 */
[----:B------:R-:W-:Y:S01]  /*4e60*/  HMMA.16816.F32 R24, R96, R60, R24 ;  /* 0x0000003c6018723c */ /* 0x000fe20000001818 */
[----:B-1----:R-:W-:Y:S01]  /*4e70*/  MOV R96, R92 ;  /* 0x0000005c00607202 */ /* 0x002fe20000000f00 */
        /* <DEDUP_REMOVED lines=13> */
[----:B------:R-:W-:Y:S01]  /*4f50*/  IMAD.MOV.U32 R99, RZ, RZ, R39 ;  /* 0x000000ffff637224 */ /* 0x000fe200078e0027 */
[----:B------:R-:W-:Y:S02]  /*4f60*/  MOV R61, R38 ;  /* 0x00000026003d7202 */ /* 0x000fe40000000f00 */
[----:B------:R-:W-:Y:S01]  /*4f70*/  HMMA.16816.F32 R48, R108, R62, R48 ;  /* 0x0000003e6c30723c */ /* 0x000fe20000001830 */
[--C-:B------:R-:W-:Y:S02]  /*4f80*/  LOP3.LUT R108, R161, 0x10, R144.reuse, 0x1e, !PT ;  /* 0x00000010a16c7812 */ /* 0x100fe400078e1e90 */
[----:B------:R-:W-:-:S02]  /*4f90*/  LOP3.LUT R110, R157, 0x10, R144, 0x1e, !PT ;  /* 0x000000109d6e7812 */ /* 0x000fc400078e1e90 */
[----:B------:R-:W-:Y:S02]  /*4fa0*/  LOP3.LUT R159, R159, R108, RZ, 0xfc, !PT ;  /* 0x0000006c9f9f7212 */ /* 0x000fe400078efcff */
[----:B------:R-:W-:Y:S01]  /*4fb0*/  LOP3.LUT R109, R141, R126, RZ, 0xfc, !PT ;  /* 0x0000007e8d6d7212 */ /* 0x000fe200078efcff */
[----:B------:R-:W-:Y:S01]  /*4fc0*/  HMMA.16816.F32 R32, R96, R62, R32 ;  /* 0x0000003e6020723c */ /* 0x000fe20000001820 */
[----:B------:R1:W2:Y:S01]  /*4fd0*/  LDSM.16.M88.4 R96, [R60] ;  /* 0x000000003c60783b */ /* 0x0002a20000000200 */
[----:B------:R-:W-:Y:S01]  /*4fe0*/  IMAD.MOV.U32 R62, RZ, RZ, R37 ;  /* 0x000000ffff3e7224 */ /* 0x000fe200078e0025 */
[----:B------:R-:W-:Y:S01]  /*4ff0*/  LOP3.LUT R141, R155, R110, RZ, 0xfc, !PT ;  /* 0x0000006e9b8d7212 */ /* 0x000fe200078efcff */
[----:B------:R-:W-:-:S04]  /*5000*/  IMAD.MOV.U32 R63, RZ, RZ, R39 ;  /* 0x000000ffff3f7224 */ /* 0x000fc800078e0027 */
[----:B------:R-:W-:-:S04]  /*5010*/  IMAD.WIDE.U32 R140, R141, 0x2, R136 ;  /* 0x000000028d8c7825 */ /* 0x000fc800078e0088 */
[----:B-1----:R-:W-:Y:S01]  /*5020*/  IMAD.MOV.U32 R60, RZ, RZ, R36 ;  /* 0x000000ffff3c7224 */ /* 0x002fe200078e0024 */
[----:B------:R-:W-:-:S06]  /*5030*/  MOV R108, R140 ;  /* 0x0000008c006c7202 */ /* 0x000fcc0000000f00 */
[----:B--2---:R-:W-:Y:S01]  /*5040*/  HMMA.16816.F32 R52, R60, R96, R52 ;  /* 0x000000603c34723c */ /* 0x004fe20000001834 */
[----:B------:R-:W-:Y:S01]  /*5050*/  MOV R60, R68 ;  /* 0x00000044003c7202 */ /* 0x000fe20000000f00 */
[----:B------:R-:W-:Y:S01]  /*5060*/  IMAD.MOV.U32 R61, RZ, RZ, R70 ;  /* 0x000000ffff3d7224 */ /* 0x000fe200078e0046 */
[----:B------:R-:W-:Y:S01]  /*5070*/  MOV R63, R71 ;  /* 0x00000047003f7202 */ /* 0x000fe20000000f00 */
[----:B------:R-:W-:-:S07]  /*5080*/  IMAD.MOV.U32 R62, RZ, RZ, R69 ;  /* 0x000000ffff3e7224 */ /* 0x000fce00078e0045 */
        /* <DEDUP_REMOVED lines=11> */
[----:B------:R-:W-:Y:S01]  /*5140*/  LOP3.LUT R96, R127, 0x10, R144, 0x1e, !PT ;  /* 0x000000107f607812 */ /* 0x000fe200078e1e90 */
[----:B------:R-:W-:Y:S01]  /*5150*/  IMAD.WIDE.U32 R126, R159, 0x2, R136 ;  /* 0x000000029f7e7825 */ /* 0x000fe200078e0088 */
[----:B------:R-:W-:Y:S02]  /*5160*/  MOV R60, R36 ;  /* 0x00000024003c7202 */ /* 0x000fe40000000f00 */
[----:B------:R-:W-:Y:S01]  /*5170*/  LOP3.LUT R97, R139, R96, RZ, 0xfc, !PT ;  /* 0x000000608b617212 */ /* 0x000fe200078efcff */
[----:B------:R-:W-:Y:S01]  /*5180*/  IMAD.WIDE.U32 R138, R109, 0x2, R162 ;  /* 0x000000026d8a7825 */ /* 0x000fe200078e00a2 */
[----:B------:R-:W-:Y:S01]  /*5190*/  MOV R36, R126 ;  /* 0x0000007e00247202 */ /* 0x000fe20000000f00 */
[----:B------:R-:W1:Y:S01]  /*51a0*/  LDSM.16.M88.4 R108, [R108] ;  /* 0x000000006c6c783b */ /* 0x000e620000000200 */
[----:B------:R-:W-:Y:S01]  /*51b0*/  MOV R63, R39 ;  /* 0x00000027003f7202 */ /* 0x000fe20000000f00 */
[----:B------:R-:W-:Y:S01]  /*51c0*/  IMAD.MOV.U32 R61, RZ, RZ, R38 ;  /* 0x000000ffff3d7224 */ /* 0x000fe200078e0026 */
[----:B------:R-:W-:Y:S01]  /*51d0*/  MOV R146, R138 ;  /* 0x0000008a00927202 */ /* 0x000fe20000000f00 */
[----:B------:R-:W-:Y:S01]  /*51e0*/  IMAD.MOV.U32 R62, RZ, RZ, R37 ;  /* 0x000000ffff3e7224 */ /* 0x000fe200078e0025 */
[----:B------:R-:W-:Y:S01]  /*51f0*/  LOP3.LUT R96, R143, 0x10, R144, 0x1e, !PT ;  /* 0x000000108f607812 */ /* 0x000fe200078e1e90 */
[----:B------:R-:W2:Y:S01]  /*5200*/  LDSM.16.M88.4 R36, [R36] ;  /* 0x000000002424783b */ /* 0x000ea20000000200 */
[----:B------:R-:W-:Y:S01]  /*5210*/  IMAD.WIDE.U32 R142, R97, 0x2, R136 ;  /* 0x00000002618e7825 */ /* 0x000fe200078e0088 */
[----:B------:R-:W-:-:S02]  /*5220*/  LOP3.LUT R144, R149, 0x10, R144, 0x1e, !PT ;  /* 0x0000001095907812 */ /* 0x000fc400078e1e90 */
[----:B------:R-:W-:Y:S01]  /*5230*/  LOP3.LUT R151, R151, R96, RZ, 0xfc, !PT ;  /* 0x0000006097977212 */ /* 0x000fe200078efcff */
[----:B------:R-:W-:Y:S01]  /*5240*/  HMMA.16816.F32 R88, R60, R98, R88 ;  /* 0x000000623c58723c */ /* 0x000fe20000001858 */
[----:B------:R-:W-:Y:S01]  /*5250*/  IMAD.MOV.U32 R60, RZ, RZ, R68 ;  /* 0x000000ffff3c7224 */ /* 0x000fe200078e0044 */
[----:B------:R-:W-:Y:S01]  /*5260*/  MOV R62, R69 ;  /* 0x00000045003e7202 */ /* 0x000fe20000000f00 */
[----:B------:R-:W-:Y:S01]  /*5270*/  IMAD.MOV.U32 R61, RZ, RZ, R70 ;  /* 0x000000ffff3d7224 */ /* 0x000fe200078e0046 */
[----:B------:R-:W-:Y:S01]  /*5280*/  MOV R96, R142 ;  /* 0x0000008e00607202 */ /* 0x000fe20000000f00 */
[----:B------:R-:W-:Y:S01]  /*5290*/  IMAD.MOV.U32 R63, RZ, RZ, R71 ;  /* 0x000000ffff3f7224 */ /* 0x000fe200078e0047 */
[----:B------:R-:W-:Y:S01]  /*52a0*/  LOP3.LUT R147, R147, R144, RZ, 0xfc, !PT ;  /* 0x0000009093937212 */ /* 0x000fe200078efcff */
[----:B------:R3:W4:Y:S01]  /*52b0*/  LDSM.16.M88.4 R68, [R146] ;  /* 0x000000009244783b */ /* 0x0007220000000200 */
[----:B------:R-:W-:-:S04]  /*52c0*/  IMAD.WIDE.U32 R136, R151, 0x2, R136 ;  /* 0x0000000297887825 */ /* 0x000fc800078e0088 */
[----:B------:R-:W-:Y:S01]  /*52d0*/  HMMA.16816.F32 R60, R60, R98, R72 ;  /* 0x000000623c3c723c */ /* 0x000fe20000001848 */
[----:B------:R-:W-:Y:S01]  /*52e0*/  IMAD.MOV.U32 R72, RZ, RZ, R84 ;  /* 0x000000ffff487224 */ /* 0x000fe200078e0054 */
[----:B------:R-:W-:Y:S01]  /*52f0*/  MOV R73, R86 ;  /* 0x0000005600497202 */ /* 0x000fe20000000f00 */
[----:B------:R-:W-:Y:S01]  /*5300*/  IMAD.MOV.U32 R74, RZ, RZ, R85 ;  /* 0x000000ffff4a7224 */ /* 0x000fe200078e0055 */
[----:B------:R-:W-:Y:S01]  /*5310*/  MOV R97, R136 ;  /* 0x0000008800617202 */ /* 0x000fe20000000f00 */
[----:B------:R-:W-:Y:S02]  /*5320*/  IMAD.MOV.U32 R75, RZ, RZ, R87 ;  /* 0x000000ffff4b7224 */ /* 0x000fe400078e0057 */
[----:B------:R1:W5:Y:S01]  /*5330*/  LDSM.16.M88.4 R84, [R96] ;  /* 0x000000006054783b */ /* 0x0003620000000200 */
[----:B---3--:R-:W-:-:S04]  /*5340*/  IMAD.WIDE.U32 R146, R147, 0x2, R162 ;  /* 0x0000000293927825 */ /* 0x008fc800078e00a2 */
[-C--:B------:R-:W-:Y:S01]  /*5350*/  HMMA.16816.F32 R72, R72, R98.reuse, R64 ;  /* 0x000000624848723c */ /* 0x080fe20000001840 */
[----:B------:R-:W-:Y:S01]  /*5360*/  MOV R64, R92 ;  /* 0x0000005c00407202 */ /* 0x000fe20000000f00 */
[----:B------:R-:W-:Y:S01]  /*5370*/  IMAD.MOV.U32 R65, RZ, RZ, R94 ;  /* 0x000000ffff417224 */ /* 0x000fe200078e005e */
[----:B------:R-:W-:Y:S01]  /*5380*/  MOV R67, R95 ;  /* 0x0000005f00437202 */ /* 0x000fe20000000f00 */
[----:B------:R-:W-:Y:S01]  /*5390*/  IMAD.MOV.U32 R66, RZ, RZ, R93 ;  /* 0x000000ffff427224 */ /* 0x000fe200078e005d */
[----:B-1----:R-:W-:Y:S01]  /*53a0*/  MOV R96, R108 ;  /* 0x0000006c00607202 */ /* 0x002fe20000000f00 */
[----:B------:R1:W3:Y:S05]  /*53b0*/  LDSM.16.M88.4 R92, [R97] ;  /* 0x00000000615c783b */ /* 0x0002ea0000000200 */
[----:B------:R-:W-:Y:S01]  /*53c0*/  HMMA.16816.F32 R64, R64, R98, R12 ;  /* 0x000000624040723c */ /* 0x000fe2000000180c */
[----:B--2---:R-:W-:Y:S01]  /*53d0*/  IMAD.MOV.U32 R12, RZ, RZ, R36 ;  /* 0x000000ffff0c7224 */ /* 0x004fe200078e0024 */
[----:B------:R-:W-:Y:S01]  /*53e0*/  MOV R14, R37 ;  /* 0x00000025000e7202 */ /* 0x000fe20000000f00 */
[----:B------:R-:W-:Y:S01]  /*53f0*/  IMAD.MOV.U32 R13, RZ, RZ, R38 ;  /* 0x000000ffff0d7224 */ /* 0x000fe200078e0026 */
[----:B------:R-:W-:Y:S01]  /*5400*/  MOV R99, R111 ;  /* 0x0000006f00637202 */ /* 0x000fe20000000f00 */
[----:B------:R-:W-:-:S02]  /*5410*/  IMAD.MOV.U32 R15, RZ, RZ, R39 ;  /* 0x000000ffff0f7224 */ /* 0x000fc400078e0027 */
[----:B-1----:R-:W-:Y:S02]  /*5420*/  IMAD.MOV.U32 R97, RZ, RZ, R110 ;  /* 0x000000ffff617224 */ /* 0x002fe400078e006e */
[----:B------:R-:W-:-:S03]  /*5430*/  IMAD.MOV.U32 R98, RZ, RZ, R109 ;  /* 0x000000ffff627224 */ /* 0x000fc600078e006d */
[----:B----4-:R-:W-:Y:S01]  /*5440*/  HMMA.16816.F32 R16, R12, R68, R16 ;  /* 0x000000440c10723c */ /* 0x010fe20000001810 */
[----:B------:R-:W-:Y:S01]  /*5450*/  IMAD.MOV.U32 R12, RZ, RZ, R108 ;  /* 0x000000ffff0c7224 */ /* 0x000fe200078e006c */
[----:B------:R-:W-:Y:S01]  /*5460*/  MOV R13, R110 ;  /* 0x0000006e000d7202 */ /* 0x000fe20000000f00 */
[----:B------:R-:W-:Y:S02]  /*5470*/  IMAD.MOV.U32 R14, RZ, RZ, R109 ;  /* 0x000000ffff0e7224 */ /* 0x000fe400078e006d */
[----:B------:R-:W-:-:S03]  /*5480*/  IMAD.MOV.U32 R15, RZ, RZ, R111 ;  /* 0x000000ffff0f7224 */ /* 0x000fc600078e006f */
[----:B------:R-:W-:Y:S01]  /*5490*/  HMMA.16816.F32 R40, R96, R70, R40 ;  /* 0x000000466028723c */ /* 0x000fe20000001828 */
[----:B-----5:R-:W-:Y:S01]  /*54a0*/  IMAD.MOV.U32 R96, RZ, RZ, R84 ;  /* 0x000000ffff607224 */ /* 0x020fe200078e0054 */
[----:B------:R-:W-:Y:S01]  /*54b0*/  MOV R98, R85 ;  /* 0x0000005500627202 */ /* 0x000fe20000000f00 */
[----:B------:R-:W-:-:S05]  /*54c0*/  IMAD.MOV.U32 R97, RZ, RZ, R86 ;  /* 0x000000ffff617224 */ /* 0x000fca00078e0056 */
[----:B------:R-:W-:Y:S01]  /*54d0*/  HMMA.16816.F32 R20, R12, R68, R20 ;  /* 0x000000440c14723c */ /* 0x000fe20000001814 */
[----:B------:R-:W-:Y:S01]  /*54e0*/  MOV R12, R84 ;  /* 0x00000054000c7202 */ /* 0x000fe20000000f00 */
[----:B------:R-:W-:Y:S01]  /*54f0*/  IMAD.MOV.U32 R13, RZ, RZ, R86 ;  /* 0x000000ffff0d7224 */ /* 0x000fe200078e0056 */
[----:B------:R-:W-:Y:S01]  /*5500*/  MOV R15, R87 ;  /* 0x00000057000f7202 */ /* 0x000fe20000000f00 */
[----:B------:R-:W-:Y:S02]  /*5510*/  IMAD.MOV.U32 R14, RZ, RZ, R85 ;  /* 0x000000ffff0e7224 */ /* 0x000fe400078e0055 */
[----:B------:R-:W-:-:S05]  /*5520*/  IMAD.MOV.U32 R99, RZ, RZ, R87 ;  /* 0x000000ffff637224 */ /* 0x000fca00078e0057 */
[----:B------:R-:W-:Y:S01]  /*5530*/  HMMA.16816.F32 R24, R12, R68, R24 ;  /* 0x000000440c18723c */ /* 0x000fe20000001818 */
[----:B---3--:R-:W-:Y:S01]  /*5540*/  IMAD.MOV.U32 R12, RZ, RZ, R92 ;  /* 0x000000ffff0c7224 */ /* 0x008fe200078e005c */
        /* <DEDUP_REMOVED lines=15> */
[-C--:B------:R-:W-:Y:S08]  /*5640*/  HMMA.16816.F32 R48, R96, R70.reuse, R48 ;  /* 0x000000466030723c */ /* 0x080ff00000001830 */
[----:B------:R-:W-:Y:S01]  /*5650*/  HMMA.16816.F32 R32, R12, R70, R32 ;  /* 0x000000460c20723c */ /* 0x000fe20000001820 */
[----:B------:R1:W2:Y:S01]  /*5660*/  LDSM.16.M88.4 R12, [R68] ;  /* 0x00000000440c783b */ /* 0x0002a20000000200 */
[----:B------:R-:W-:Y:S01]  /*5670*/  IMAD.MOV.U32 R70, RZ, RZ, R37 ;  /* 0x000000ffff467224 */ /* 0x000fe200078e0025 */
[----:B------:R-:W-:Y:S01]  /*5680*/  MOV R71, R39 ;  /* 0x0000002700477202 */ /* 0x000fe20000000f00 */
[----:B------:R-:W-:-:S04]  /*5690*/  DEPBAR.LE SB0, 0x2 ;  /* 0x000080800000791a */ /* 0x000fc80000000000 */
[----:B-1----:R-:W-:-:S07]  /*56a0*/  MOV R68, R36 ;  /* 0x0000002400447202 */ /* 0x002fce0000000f00 */
[----:B--2---:R-:W-:Y:S01]  /*56b0*/  HMMA.16816.F32 R52, R68, R12, R52 ;  /* 0x0000000c4434723c */ /* 0x004fe20000001834 */
        /* <DEDUP_REMOVED lines=20> */
[----:B------:R-:W-:Y:S01]  /*5800*/  BAR.SYNC.DEFER_BLOCKING 0x0 ;  /* 0x0000000000007b1d */ /* 0x000fe20000010000 */
[----:B------:R-:W-:Y:S01]  /*5810*/  IMAD.MOV.U32 R36, RZ, RZ, R108 ;  /* 0x000000ffff247224 */ /* 0x000fe200078e006c */
[----:B------:R-:W-:Y:S01]  /*5820*/  IADD3 R12, P0, PT, R122, 0x2000, RZ ;  /* 0x000020007a0c7810 */ /* 0x000fe20007f1e0ff */
[----:B------:R-:W-:Y:S02]  /*5830*/  IMAD.MOV.U32 R38, RZ, RZ, R109 ;  /* 0x000000ffff267224 */ /* 0x000fe400078e006d */
[----:B------:R-:W-:Y:S01]  /*5840*/  IMAD.MOV.U32 R39, RZ, RZ, R111 ;  /* 0x000000ffff277224 */ /* 0x000fe200078e006f */
[----:B------:R-:W-:Y:S01]  /*5850*/  HMMA.16816.F32 R68, R68, R14, R88 ;  /* 0x0000000e4444723c */ /* 0x000fe20000001858 */
[----:B------:R-:W-:Y:S01]  /*5860*/  IMAD.X R13, RZ, RZ, R123, P0 ;  /* 0x000000ffff0d7224 */ /* 0x000fe200000e067b */
[----:B------:R-:W-:-:S04]  /*5870*/  ISETP.GE.AND P0, PT, R145, R104, PT ;  /* 0x000000689100720c */ /* 0x000fc80003f06270 */
[----:B------:R-:W-:Y:S02]  /*5880*/  MOV R88, R12 ;  /* 0x0000000c00587202 */ /* 0x000fe40000000f00 */
[----:B------:R-:W-:Y:S01]  /*5890*/  HMMA.16816.F32 R36, R36, R14, R60 ;  /* 0x0000000e2424723c */ /* 0x000fe2000000183c */
[----:B------:R-:W-:Y:S01]  /*58a0*/  MOV R60, R84 ;  /* 0x00000054003c7202 */ /* 0x000fe20000000f00 */
[----:B------:R-:W-:Y:S01]  /*58b0*/  IMAD.MOV.U32 R61, RZ, RZ, R86 ;  /* 0x000000ffff3d7224 */ /* 0x000fe200078e0056 */
[----:B------:R-:W-:Y:S01]  /*58c0*/  MOV R63, R87 ;  /* 0x00000057003f7202 */ /* 0x000fe20000000f00 */
[----:B------:R-:W-:Y:S01]  /*58d0*/  IMAD.MOV.U32 R62, RZ, RZ, R85 ;  /* 0x000000ffff3e7224 */ /* 0x000fe200078e0055 */
[----:B------:R-:W-:Y:S02]  /*58e0*/  IADD3 R12, P2, PT, R114, 0x2000, RZ ;  /* 0x00002000720c7810 */ /* 0x000fe40007f5e0ff */
[----:B------:R-:W-:Y:S02]  /*58f0*/  IADD3 R84, P1, PT, R120, 0x2000, RZ ;  /* 0x0000200078547810 */ /* 0x000fe40007f3e0ff */
[----:B------:R-:W-:-:S02]  /*5900*/  IADD3.X R13, PT, PT, RZ, R115, RZ, P2, !PT ;  /* 0x00000073ff0d7210 */ /* 0x000fc400017fe4ff */
        /* <DEDUP_REMOVED lines=9> */
[----:B------:R-:W-:Y:S02]  /*59a0*/  IMAD.SHL.U32 R74, R0, 0x8, RZ ;  /* 0x00000008004a7824 */ /* 0x000fe400078e00ff */
[----:B------:R-:W-:-:S03]  /*59b0*/  IMAD R86, R113, 0x40, R105 ;  /* 0x0000004071567824 */ /* 0x000fc600078e0269 */
[----:B------:R-:W-:Y:S02]  /*59c0*/  LOP3.LUT R75, R74, 0x18, RZ, 0xc0, !PT ;  /* 0x000000184a4b7812 */ /* 0x000fe400078ec0ff */
[----:B------:R-:W2:Y:S01]  /*59d0*/  LDC.64 R14, c[0x0][0x388] ;  /* 0x0000e200ff0e7b82 */ /* 0x000ea20000000a00 */
[----:B------:R-:W-:Y:S02]  /*59e0*/  LEA R74, R113, R106, 0x6 ;  /* 0x0000006a714a7211 */ /* 0x000fe400078e30ff */
[----:B------:R-:W-:-:S04]  /*59f0*/  IMAD R89, R112, 0x80, R75 ;  /* 0x0000008070597824 */ /* 0x000fc800078e024b */
[--C-:B------:R-:W-:Y:S01]  /*5a00*/  IMAD.IADD R75, R106, 0x1, R89.reuse ;  /* 0x000000016a4b7824 */ /* 0x100fe200078e0259 */
[----:B------:R-:W-:Y:S01]  /*5a10*/  IADD3 R87, PT, PT, R74, R89, RZ ;  /* 0x000000594a577210 */ /* 0x000fe20007ffe0ff */
[--C-:B------:R-:W-:Y:S02]  /*5a20*/  IMAD.IADD R105, R105, 0x1, R89.reuse ;  /* 0x0000000169697824 */ /* 0x100fe400078e0259 */
[----:B------:R-:W-:Y:S02]  /*5a30*/  IMAD.IADD R89, R86, 0x1, R89 ;  /* 0x0000000156597824 */ /* 0x000fe400078e0259 */
[----:B-1----:R-:W-:-:S04]  /*5a40*/  IMAD.WIDE R74, R75, 0x2, R72 ;  /* 0x000000024b4a7825 */ /* 0x002fc800078e0248 */
[----:B------:R-:W-:Y:S01]  /*5a50*/  IMAD.WIDE R72, R87, 0x2, R72 ;  /* 0x0000000257487825 */ /* 0x000fe200078e0248 */
[----:B------:R-:W-:Y:S01]  /*5a60*/  @!PT LDS RZ, [RZ] ;  /* 0x00000000fffff984 */ /* 0x000fe20000000800 */
[----:B------:R-:W-:Y:S01]  /*5a70*/  @!PT LDS RZ, [RZ] ;  /* 0x00000000fffff984 */ /* 0x000fe20000000800 */
[----:B------:R-:W-:Y:S01]  /*5a80*/  @!PT LDS RZ, [RZ] ;  /* 0x00000000fffff984 */ /* 0x000fe20000000800 */
[----:B------:R1:W-:Y:S03]  /*5a90*/  LDGSTS.E.BYPASS.128 [R103], desc[UR10][R74.64] ;  /* 0x000000004a677fae */ /* 0x0003e6000b98180a */
[--C-:B--2---:R-:W-:Y:S01]  /*5aa0*/  IMAD.WIDE R86, R105, 0x2, R14.reuse ;  /* 0x0000000269567825 */ /* 0x104fe200078e020e */
[----:B------:R1:W-:Y:S03]  /*5ab0*/  LDGSTS.E.BYPASS.128 [R102], desc[UR10][R72.64] ;  /* 0x0000000048667fae */ /* 0x0003e6000b98180a */
[----:B------:R-:W-:Y:S01]  /*5ac0*/  IMAD.WIDE R14, R89, 0x2, R14 ;  /* 0x00000002590e7825 */ /* 0x000fe200078e020e */
[----:B------:R1:W-:Y:S04]  /*5ad0*/  LDGSTS.E.BYPASS.128 [R101], desc[UR10][R86.64] ;  /* 0x0000000056657fae */ /* 0x0003e8000b98180a */
[----:B------:R1:W-:Y:S04]  /*5ae0*/  LDGSTS.E.BYPASS.128 [R100], desc[UR10][R14.64] ;  /* 0x000000000e647fae */ /* 0x0003e8000b98180a */
[----:B------:R-:W0:Y:S02]  /*5af0*/  LDGDEPBAR ;  /* 0x00000000000079af */ /* 0x000e240000000000 */
.L_x_6:
[----:B------:R-:W-:Y:S01]  /*5b00*/  IADD3.X R85, PT, PT, RZ, R121, RZ, P1, !PT ;  /* 0x00000079ff557210 */ /* 0x000fe20000ffe4ff */
[----:B------:R-:W2:Y:S01]  /*5b10*/  LDSM.16.M88.4 R88, [R88] ;  /* 0x000000005858783b */ /* 0x000ea20000000200 */
[----:B-1----:R-:W-:Y:S02]  /*5b20*/  IADD3 R72, P0, PT, R118, 0x2000, RZ ;  /* 0x0000200076487810 */ /* 0x002fe40007f1e0ff */
[----:B------:R-:W-:Y:S02]  /*5b30*/  MOV R92, R12 ;  /* 0x0000000c005c7202 */ /* 0x000fe40000000f00 */
[----:B------:R-:W-:Y:S01]  /*5b40*/  MOV R12, R84 ;  /* 0x00000054000c7202 */ /* 0x000fe20000000f00 */
[----:B------:R-:W-:Y:S01]  /*5b50*/  IMAD.X R73, RZ, RZ, R119, P0 ;  /* 0x000000ffff497224 */ /* 0x000fe200000e0677 */
[----:B------:R-:W-:Y:S02]  /*5b60*/  IADD3 R84, P0, PT, R116, 0x2000, RZ ;  /* 0x0000200074547810 */ /* 0x000fe40007f1e0ff */
[----:B------:R-:W1:Y:S01]  /*5b70*/  LDSM.16.M88.4 R92, [R92] ;  /* 0x000000005c5c783b */ /* 0x000e620000000200 */
[----:B------:R-:W-:-:S02]  /*5b80*/  IADD3 R108, P1, PT, R138, 0x2000, RZ ;  /* 0x000020008a6c7810 */ /* 0x000fc40007f3e0ff */
[----:B------:R-:W-:Y:S01]  /*5b90*/  MOV R72, R72 ;  /* 0x0000004800487202 */ /* 0x000fe20000000f00 */
[----:B------:R-:W3:Y:S01]  /*5ba0*/  LDSM.16.M88.4 R12, [R12] ;  /* 0x000000000c0c783b */ /* 0x000ee20000000200 */
[----:B------:R-:W-:Y:S01]  /*5bb0*/  IMAD.X R85, RZ, RZ, R117, P0 ;  /* 0x000000ffff557224 */ /* 0x000fe200000e0675 */
[----:B------:R-:W-:Y:S01]  /*5bc0*/  IADD3 R100, P0, PT, R124, 0x2000, RZ ;  /* 0x000020007c647810 */ /* 0x000fe20007f1e0ff */
[----:B------:R-:W-:Y:S02]  /*5bd0*/  IMAD.X R109, RZ, RZ, R139, P1 ;  /* 0x000000ffff6d7224 */ /* 0x000fe400008e068b */
[----:B------:R-:W4:Y:S01]  /*5be0*/  LDSM.16.M88.4 R72, [R72] ;  /* 0x000000004848783b */ /* 0x000f220000000200 */
[----:B------:R-:W-:Y:S01]  /*5bf0*/  MOV R84, R84 ;  /* 0x0000005400547202 */ /* 0x000fe20000000f00 */
[----:B------:R-:W-:Y:S01]  /*5c00*/  IMAD.X R101, RZ, RZ, R125, P0 ;  /* 0x000000ffff657224 */ /* 0x000fe200000e067d */
[----:B------:R-:W-:-:S04]  /*5c10*/  MOV R106, R108 ;  /* 0x0000006c006a7202 */ /* 0x000fc80000000f00 */
[----:B------:R-:W5:Y:S01]  /*5c20*/  LDSM.16.M88.4 R84, [R84] ;  /* 0x000000005454783b */ /* 0x000f620000000200 */
[----:B--2---:R-:W-:Y:S01]  /*5c30*/  MOV R96, R88 ;  /* 0x0000005800607202 */ /* 0x004fe20000000f00 */
[----:B------:R-:W-:Y:S01]  /*5c40*/  IMAD.MOV.U32 R97, RZ, RZ, R90 ;  /* 0x000000ffff617224 */ /* 0x000fe200078e005a */
[----:B------:R-:W-:Y:S01]  /*5c50*/  MOV R99, R91 ;  /* 0x0000005b00637202 */ /* 0x000fe20000000f00 */
[----:B------:R-:W-:-:S07]  /*5c60*/  IMAD.MOV.U32 R98, RZ, RZ, R89 ;  /* 0x000000ffff627224 */ /* 0x000fce00078e0059 */
[----:B-1----:R-:W-:Y:S01]  /*5c70*/  HMMA.16816.F32 R16, R96, R92, R16 ;  /* 0x0000005c6010723c */ /* 0x002fe20000001810 */
[----:B---3--:R-:W-:Y:S01]  /*5c80*/  IMAD.MOV.U32 R96, RZ, RZ, R12 ;  /* 0x000000ffff607224 */ /* 0x008fe200078e000c */
[----:B------:R-:W-:Y:S01]  /*5c90*/  MOV R98, R13 ;  /* 0x0000000d00627202 */ /* 0x000fe20000000f00 */
[----:B------:R-:W-:Y:S01]  /*5ca0*/  IMAD.MOV.U32 R97, RZ, RZ, R14 ;  /* 0x000000ffff617224 */ /* 0x000fe200078e000e */
[----:B------:R-:W-:Y:S01]  /*5cb0*/  MOV R103, R15 ;  /* 0x0000000f00677202 */ /* 0x000fe20000000f00 */
[----:B------:R-:W-:Y:S02]  /*5cc0*/  IMAD.MOV.U32 R99, RZ, RZ, R15 ;  /* 0x000000ffff637224 */ /* 0x000fe400078e000f */
[----:B------:R-:W-:-:S05]  /*5cd0*/  IMAD.MOV.U32 R102, RZ, RZ, R13 ;  /* 0x000000ffff667224 */ /* 0x000fca00078e000d */
[----:B------:R-:W-:Y:S01]  /*5ce0*/  HMMA.16816.F32 R20, R96, R92, R20 ;  /* 0x0000005c6014723c */ /* 0x000fe20000001814 */
[----:B----4-:R-:W-:Y:S01]  /*5cf0*/  IMAD.MOV.U32 R96, RZ, RZ, R72 ;  /* 0x000000ffff607224 */ /* 0x010fe200078e0048 */
[----:B------:R-:W-:Y:S01]  /*5d00*/  MOV R97, R74 ;  /* 0x0000004a00617202 */ /* 0x000fe20000000f00 */
[----:B------:R-:W-:Y:S02]  /*5d10*/  IMAD.MOV.U32 R98, RZ, RZ, R73 ;  /* 0x000000ffff627224 */ /* 0x000fe400078e0049 */
[----:B------:R-:W-:-:S07]  /*5d20*/  IMAD.MOV.U32 R99, RZ, RZ, R75 ;  /* 0x000000ffff637224 */ /* 0x000fce00078e004b */
[----:B------:R-:W-:Y:S01]  /*5d30*/  HMMA.16816.F32 R24, R96, R92, R24 ;  /* 0x0000005c6018723c */ /* 0x000fe20000001818 */
[----:B-----5:R-:W-:Y:S01]  /*5d40*/  MOV R96, R84 ;  /* 0x0000005400607202 */ /* 0x020fe20000000f00 */
        /* <DEDUP_REMOVED lines=12> */
[-C--:B------:R-:W-:Y:S01]  /*5e10*/  HMMA.16816.F32 R32, R96, R94.reuse, R32 ;  /* 0x0000005e6020723c */ /* 0x080fe20000001820 */
[----:B------:R1:W2:Y:S07]  /*5e20*/  LDSM.16.M88.4 R96, [R92] ;  /* 0x000000005c60783b */ /* 0x0002ae0000000200 */
[----:B------:R-:W-:Y:S01]  /*5e30*/  HMMA.16816.F32 R40, R100, R94, R40 ;  /* 0x0000005e6428723c */ /* 0x000fe20000001828 */
[----:B------:R-:W-:Y:S01]  /*5e40*/  IMAD.MOV.U32 R100, RZ, RZ, R72 ;  /* 0x000000ffff647224 */ /* 0x000fe200078e0048 */
[----:B------:R-:W-:Y:S01]  /*5e50*/  MOV R102, R73 ;  /* 0x0000004900667202 */ /* 0x000fe20000000f00 */
[----:B------:R-:W-:Y:S01]  /*5e60*/  IMAD.MOV.U32 R101, RZ, RZ, R74 ;  /* 0x000000ffff657224 */ /* 0x000fe200078e004a */
[----:B-1----:R-:W-:Y:S01]  /*5e70*/  MOV R92, R88 ;  /* 0x00000058005c7202 */ /* 0x002fe20000000f00 */
        /* <DEDUP_REMOVED lines=8> */
[----:B------:R-:W-:Y:S02]  /*5f00*/  MOV R95, R91 ;  /* 0x0000005b005f7202 */ /* 0x000fe40000000f00 */
[----:B------:R-:W-:-:S04]  /*5f10*/  IADD3 R102, P0, PT, R126, 0x2000, RZ ;  /* 0x000020007e667810 */ /* 0x000fc80007f1e0ff */
[----:B------:R-:W-:Y:S01]  /*5f20*/  IADD3.X R103, PT, PT, RZ, R127, RZ, P0, !PT ;  /* 0x0000007fff677210 */ /* 0x000fe200007fe4ff */
[----:B--2---:R-:W-:Y:S01]  /*5f30*/  HMMA.16816.F32 R52, R92, R96, R52 ;  /* 0x000000605c34723c */ /* 0x004fe20000001834 */
[----:B------:R-:W-:Y:S01]  /*5f40*/  IMAD.MOV.U32 R92, RZ, RZ, R12 ;  /* 0x000000ffff5c7224 */ /* 0x000fe200078e000c */
[----:B------:R-:W-:Y:S01]  /*5f50*/  MOV R94, R13 ;  /* 0x0000000d005e7202 */ /* 0x000fe20000000f00 */
[----:B------:R-:W-:Y:S01]  /*5f60*/  IMAD.MOV.U32 R93, RZ, RZ, R14 ;  /* 0x000000ffff5d7224 */ /* 0x000fe200078e000e */
[----:B------:R-:W-:Y:S01]  /*5f70*/  IADD3 R100, P0, PT, R140, 0x2000, RZ ;  /* 0x000020008c647810 */ /* 0x000fe20007f1e0ff */
[----:B------:R-:W-:Y:S01]  /*5f80*/  IMAD.MOV.U32 R95, RZ, RZ, R15 ;  /* 0x000000ffff5f7224 */ /* 0x000fe200078e000f */
[----:B------:R-:W-:Y:S02]  /*5f90*/  MOV R105, R102 ;  /* 0x0000006600697202 */ /* 0x000fe40000000f00 */
[----:B------:R-:W-:Y:S02]  /*5fa0*/  IADD3.X R101, PT, PT, RZ, R141, RZ, P0, !PT ;  /* 0x0000008dff657210 */ /* 0x000fe400007fe4ff */
[----:B------:R-:W-:-:S02]  /*5fb0*/  IADD3 R108, P0, PT, R142, 0x2000, RZ ;  /* 0x000020008e6c7810 */ /* 0x000fc40007f1e0ff */
[----:B------:R-:W-:Y:S01]  /*5fc0*/  HMMA.16816.F32 R56, R92, R96, R56 ;  /* 0x000000605c38723c */ /* 0x000fe20000001838 */
[----:B------:R-:W-:Y:S01]  /*5fd0*/  IMAD.MOV.U32 R92, RZ, RZ, R72 ;  /* 0x000000ffff5c7224 */ /* 0x000fe200078e0048 */
[----:B------:R-:W-:Y:S01]  /*5fe0*/  MOV R93, R74 ;  /* 0x0000004a005d7202 */ /* 0x000fe20000000f00 */
[----:B------:R-:W-:Y:S01]  /*5ff0*/  IMAD.MOV.U32 R94, RZ, RZ, R73 ;  /* 0x000000ffff5e7224 */ /* 0x000fe200078e0049 */
[----:B------:R-:W-:Y:S01]  /*6000*/  MOV R100, R100 ;  /* 0x0000006400647202 */ /* 0x000fe20000000f00 */
[----:B------:R-:W-:Y:S02]  /*6010*/  IMAD.MOV.U32 R95, RZ, RZ, R75 ;  /* 0x000000ffff5f7224 */ /* 0x000fe400078e004b */
[----:B------:R-:W-:-:S03]  /*6020*/  IMAD.X R109, RZ, RZ, R143, P0 ;  /* 0x000000ffff6d7224 */ /* 0x000fc600000e068f */
[----:B------:R-:W-:Y:S02]  /*6030*/  LDSM.16.M88.4 R100, [R100] ;  /* 0x000000006464783b */ /* 0x000fe40000000200 */
[----:B------:R-:W-:Y:S01]  /*6040*/  HMMA.16816.F32 R76, R92, R96, R76 ;  /* 0x000000605c4c723c */ /* 0x000fe2000000184c */
[----:B------:R-:W-:Y:S01]  /*6050*/  IMAD.MOV.U32 R92, RZ, RZ, R84 ;  /* 0x000000ffff5c7224 */ /* 0x000fe200078e0054 */
        /* <DEDUP_REMOVED lines=8> */
[----:B------:R-:W-:Y:S01]  /*60e0*/  IADD3 R96, P0, PT, R136, 0x2000, RZ ;  /* 0x0000200088607810 */ /* 0x000fe20007f1e0ff */
[----:B------:R-:W-:Y:S02]  /*60f0*/  IMAD.MOV.U32 R95, RZ, RZ, R91 ;  /* 0x000000ffff5f7224 */ /* 0x000fe400078e005b */
[----:B------:R-:W1:Y:S02]  /*6100*/  LDSM.16.M88.4 R88, [R105] ;  /* 0x000000006958783b */ /* 0x000e640000000200 */
[----:B------:R-:W-:-:S03]  /*6110*/  IMAD.X R97, RZ, RZ, R137, P0 ;  /* 0x000000ffff617224 */ /* 0x000fc600000e0689 */
[-C--:B------:R-:W-:Y:S01]  /*6120*/  HMMA.16816.F32 R68, R92, R98.reuse, R68 ;  /* 0x000000625c44723c */ /* 0x080fe20000001844 */
[----:B------:R-:W-:Y:S01]  /*6130*/  MOV R92, R12 ;  /* 0x0000000c005c7202 */ /* 0x000fe20000000f00 */
[----:B------:R-:W-:Y:S01]  /*6140*/  IMAD.MOV.U32 R93, RZ, RZ, R14 ;  /* 0x000000ffff5d7224 */ /* 0x000fe200078e000e */
[----:B------:R-:W-:Y:S01]  /*6150*/  MOV R95, R15 ;  /* 0x0000000f005f7202 */ /* 0x000fe20000000f00 */
[----:B------:R-:W-:Y:S01]  /*6160*/  IMAD.MOV.U32 R94, RZ, RZ, R13 ;  /* 0x000000ffff5e7224 */ /* 0x000fe200078e000d */
[----:B------:R-:W-:Y:S01]  /*6170*/  MOV R96, R96 ;  /* 0x0000006000607202 */ /* 0x000fe20000000f00 */
[----:B------:R-:W2:Y:S05]  /*6180*/  LDSM.16.M88.4 R12, [R106] ;  /* 0x000000006a0c783b */ /* 0x000eaa0000000200 */
[----:B------:R-:W-:Y:S01]  /*6190*/  HMMA.16816.F32 R36, R92, R98, R36 ;  /* 0x000000625c24723c */ /* 0x000fe20000001824 */
[----:B------:R-:W-:Y:S01]  /*61a0*/  IMAD.MOV.U32 R92, RZ, RZ, R72 ;  /* 0x000000ffff5c7224 */ /* 0x000fe200078e0048 */
[----:B------:R-:W-:Y:S01]  /*61b0*/  MOV R93, R74 ;  /* 0x0000004a005d7202 */ /* 0x000fe20000000f00 */
[----:B------:R-:W-:-:S02]  /*61c0*/  IMAD.MOV.U32 R94, RZ, RZ, R73 ;  /* 0x000000ffff5e7224 */ /* 0x000fc400078e0049 */
[----:B------:R-:W-:Y:S02]  /*61d0*/  IMAD.MOV.U32 R95, RZ, RZ, R75 ;  /* 0x000000ffff5f7224 */ /* 0x000fe400078e004b */
[----:B------:R-:W3:Y:S05]  /*61e0*/  LDSM.16.M88.4 R72, [R108] ;  /* 0x000000006c48783b */ /* 0x000eea0000000200 */
[----:B------:R-:W-:Y:S01]  /*61f0*/  HMMA.16816.F32 R60, R92, R98, R60 ;  /* 0x000000625c3c723c */ /* 0x000fe2000000183c */
[----:B------:R-:W-:Y:S01]  /*6200*/  MOV R92, R84 ;  /* 0x00000054005c7202 */ /* 0x000fe20000000f00 */
[----:B------:R-:W-:Y:S01]  /*6210*/  IMAD.MOV.U32 R93, RZ, RZ, R86 ;  /* 0x000000ffff5d7224 */ /* 0x000fe200078e0056 */
[----:B------:R-:W-:Y:S01]  /*6220*/  MOV R95, R87 ;  /* 0x00000057005f7202 */ /* 0x000fe20000000f00 */
[----:B------:R-:W-:-:S02]  /*6230*/  IMAD.MOV.U32 R94, RZ, RZ, R85 ;  /* 0x000000ffff5e7224 */ /* 0x000fc400078e0055 */
[----:B------:R4:W5:Y:S05]  /*6240*/  LDSM.16.M88.4 R84, [R96] ;  /* 0x000000006054783b */ /* 0x00096a0000000200 */
[----:B------:R-:W-:Y:S01]  /*6250*/  HMMA.16816.F32 R64, R92, R98, R64 ;  /* 0x000000625c40723c */ /* 0x000fe20000001840 */
[----:B-1----:R-:W-:Y:S01]  /*6260*/  IMAD.MOV.U32 R92, RZ, RZ, R88 ;  /* 0x000000ffff5c7224 */ /* 0x002fe200078e0058 */
[----:B------:R-:W-:Y:S01]  /*6270*/  MOV R94, R89 ;  /* 0x00000059005e7202 */ /* 0x000fe20000000f00 */
[----:B------:R-:W-:Y:S01]  /*6280*/  IMAD.MOV.U32 R93, RZ, RZ, R90 ;  /* 0x000000ffff5d7224 */ /* 0x000fe200078e005a */
[----:B----4-:R-:W-:Y:S01]  /*6290*/  IADD3 R96, P0, PT, R146, 0x2000, RZ ;  /* 0x0000200092607810 */ /* 0x010fe20007f1e0ff */
[----:B------:R-:W-:Y:S01]  /*62a0*/  IMAD.MOV.U32 R95, RZ, RZ, R91 ;  /* 0x000000ffff5f7224 */ /* 0x000fe200078e005b */
[----:B------:R-:W-:Y:S01]  /*62b0*/  MOV R98, R101 ;  /* 0x0000006500627202 */ /* 0x000fe20000000f00 */
[----:B------:R-:W-:-:S02]  /*62c0*/  IMAD.MOV.U32 R99, RZ, RZ, R103 ;  /* 0x000000ffff637224 */ /* 0x000fc400078e0067 */
[----:B------:R-:W-:-:S03]  /*62d0*/  IMAD.X R97, RZ, RZ, R147, P0 ;  /* 0x000000ffff617224 */ /* 0x000fc600000e0693 */
[----:B--2---:R-:W-:Y:S01]  /*62e0*/  HMMA.16816.F32 R16, R92, R12, R16 ;  /* 0x0000000c5c10723c */ /* 0x004fe20000001810 */
[----:B------:R-:W-:Y:S01]  /*62f0*/  IMAD.MOV.U32 R92, RZ, RZ, R100 ;  /* 0x000000ffff5c7224 */ /* 0x000fe200078e0064 */
[----:B------:R-:W-:Y:S01]  /*6300*/  MOV R93, R102 ;  /* 0x00000066005d7202 */ /* 0x000fe20000000f00 */
[----:B------:R-:W-:Y:S02]  /*6310*/  IMAD.MOV.U32 R94, RZ, RZ, R101 ;  /* 0x000000ffff5e7224 */ /* 0x000fe400078e0065 */
[----:B------:R-:W-:-:S07]  /*6320*/  IMAD.MOV.U32 R95, RZ, RZ, R103 ;  /* 0x000000ffff5f7224 */ /* 0x000fce00078e0067 */
[----:B------:R-:W-:Y:S01]  /*6330*/  HMMA.16816.F32 R20, R92, R12, R20 ;  /* 0x0000000c5c14723c */ /* 0x000fe20000001814 */
[----:B---3--:R-:W-:Y:S01]  /*6340*/  MOV R92, R72 ;  /* 0x00000048005c7202 */ /* 0x008fe20000000f00 */
[----:B------:R-:W-:Y:S01]  /*6350*/  IMAD.MOV.U32 R93, RZ, RZ, R74 ;  /* 0x000000ffff5d7224 */ /* 0x000fe200078e004a */
[----:B------:R-:W-:Y:S01]  /*6360*/  MOV R95, R75 ;  /* 0x0000004b005f7202 */ /* 0x000fe20000000f00 */
[----:B------:R-:W-:-:S07]  /*6370*/  IMAD.MOV.U32 R94, RZ, RZ, R73 ;  /* 0x000000ffff5e7224 */ /* 0x000fce00078e0049 */
[----:B------:R-:W-:Y:S01]  /*6380*/  HMMA.16816.F32 R24, R92, R12, R24 ;  /* 0x0000000c5c18723c */ /* 0x000fe20000001818 */
[----:B-----5:R-:W-:Y:S01]  /*6390*/  IMAD.MOV.U32 R92, RZ, RZ, R84 ;  /* 0x000000ffff5c7224 */ /* 0x020fe200078e0054 */
[----:B------:R-:W-:Y:S01]  /*63a0*/  MOV R94, R85 ;  /* 0x00000055005e7202 */ /* 0x000fe20000000f00 */
[----:B------:R-:W-:Y:S02]  /*63b0*/  IMAD.MOV.U32 R93, RZ, RZ, R86 ;  /* 0x000000ffff5d7224 */ /* 0x000fe400078e0056 */
[----:B------:R-:W-:-:S07]  /*63c0*/  IMAD.MOV.U32 R95, RZ, RZ, R87 ;  /* 0x000000ffff5f7224 */ /* 0x000fce00078e0057 */
[----:B------:R-:W-:Y:S01]  /*63d0*/  HMMA.16816.F32 R28, R92, R12, R28 ;  /* 0x0000000c5c1c723c */ /* 0x000fe2000000181c */
[----:B------:R-:W-:Y:S01]  /*63e0*/  MOV R92, R88 ;  /* 0x00000058005c7202 */ /* 0x000fe20000000f00 */
[----:B------:R-:W-:Y:S01]  /*63f0*/  IMAD.MOV.U32 R93, RZ, RZ, R90 ;  /* 0x000000ffff5d7224 */ /* 0x000fe200078e005a */
[----:B------:R-:W-:Y:S01]  /*6400*/  MOV R95, R91 ;  /* 0x0000005b005f7202 */ /* 0x000fe20000000f00 */
[----:B------:R-:W-:Y:S01]  /*6410*/  IMAD.MOV.U32 R94, RZ, RZ, R89 ;  /* 0x000000ffff5e7224 */ /* 0x000fe200078e0059 */
[----:B------:R-:W-:Y:S01]  /*6420*/  MOV R12, R96 ;  /* 0x00000060000c7202 */ /* 0x000fe20000000f00 */
[----:B------:R-:W-:Y:S02]  /*6430*/  IMAD.MOV.U32 R96, RZ, RZ, R100 ;  /* 0x000000ffff607224 */ /* 0x000fe400078e0064 */
[----:B------:R-:W-:Y:S02]  /*6440*/  IMAD.MOV.U32 R97, RZ, RZ, R102 ;  /* 0x000000ffff617224 */ /* 0x000fe400078e0066 */
[----:B------:R-:W-:Y:S01]  /*6450*/  IMAD.MOV.U32 R13, RZ, RZ, R90 ;  /* 0x000000ffff0d7224 */ /* 0x000fe200078e005a */
[----:B------:R-:W-:Y:S01]  /*6460*/  HMMA.16816.F32 R32, R92, R14, R32 ;  /* 0x0000000e5c20723c */ /* 0x000fe20000001820 */
[----:B------:R1:W2:Y:S01]  /*6470*/  LDSM.16.M88.4 R92, [R12] ;  /* 0x000000000c5c783b */ /* 0x0002a20000000200 */
[----:B------:R-:W-:-:S06]  /*6480*/  DEPBAR.LE SB0, 0x1 ;  /* 0x000080400000791a */ /* 0x000fcc0000000000 */
[----:B------:R-:W-:Y:S01]  /*6490*/  HMMA.16816.F32 R40, R96, R14, R40 ;  /* 0x0000000e6028723c */ /* 0x000fe20000001828 */
[----:B------:R-:W-:Y:S01]  /*64a0*/  IMAD.MOV.U32 R96, RZ, RZ, R72 ;  /* 0x000000ffff607224 */ /* 0x000fe200078e0048 */
[----:B------:R-:W-:Y:S01]  /*64b0*/  MOV R97, R74 ;  /* 0x0000004a00617202 */ /* 0x000fe20000000f00 */
[----:B------:R-:W-:Y:S02]  /*64c0*/  IMAD.MOV.U32 R98, RZ, RZ, R73 ;  /* 0x000000ffff627224 */ /* 0x000fe400078e0049 */
[----:B------:R-:W-:Y:S02]  /*64d0*/  IMAD.MOV.U32 R99, RZ, RZ, R75 ;  /* 0x000000ffff637224 */ /* 0x000fe400078e004b */
[----:B-1----:R-:W-:-:S05]  /*64e0*/  IMAD.MOV.U32 R12, RZ, RZ, R88 ;  /* 0x000000ffff0c7224 */ /* 0x002fca00078e0058 */
[----:B------:R-:W-:Y:S01]  /*64f0*/  HMMA.16816.F32 R44, R96, R14, R44 ;  /* 0x0000000e602c723c */ /* 0x000fe2000000182c */
[----:B------:R-:W-:Y:S01]  /*6500*/  MOV R96, R84 ;  /* 0x0000005400607202 */ /* 0x000fe20000000f00 */
[----:B------:R-:W-:Y:S01]  /*6510*/  IMAD.MOV.U32 R97, RZ, RZ, R86 ;  /* 0x000000ffff617224 */ /* 0x000fe200078e0056 */
[----:B------:R-:W-:Y:S01]  /*6520*/  MOV R99, R87 ;  /* 0x0000005700637202 */ /* 0x000fe20000000f00 */
[----:B------:R-:W-:-:S07]  /*6530*/  IMAD.MOV.U32 R98, RZ, RZ, R85 ;  /* 0x000000ffff627224 */ /* 0x000fce00078e0055 */
[----:B------:R-:W-:Y:S01]  /*6540*/  HMMA.16816.F32 R48, R96, R14, R48 ;  /* 0x0000000e6030723c */ /* 0x000fe20000001830 */
[----:B------:R-:W-:Y:S01]  /*6550*/  MOV R14, R89 ;  /* 0x00000059000e7202 */ /* 0x000fe20000000f00 */
[----:B------:R-:W-:-:S07]  /*6560*/  IMAD.MOV.U32 R15, RZ, RZ, R91 ;  /* 0x000000ffff0f7224 */ /* 0x000fce00078e005b */
[----:B--2---:R-:W-:Y:S01]  /*6570*/  HMMA.16816.F32 R52, R12, R92, R52 ;  /* 0x0000005c0c34723c */ /* 0x004fe20000001834 */
        /* <DEDUP_REMOVED lines=26> */
[----:B------:R-:W-:Y:S01]  /*6720*/  BAR.SYNC.DEFER_BLOCKING 0x0 ;  /* 0x0000000000007b1d */ /* 0x000fe20000010000 */
[----:B------:R-:W-:Y:S01]  /*6730*/  IADD3 R72, P0, PT, R122, 0x4000, RZ ;  /* 0x000040007a487810 */ /* 0x000fe20007f1e0ff */
[----:B------:R-:W-:Y:S01]  /*6740*/  IMAD.MOV.U32 R71, RZ, RZ, R75 ;  /* 0x000000ffff477224 */ /* 0x000fe200078e004b */
[----:B------:R-:W-:Y:S01]  /*6750*/  LEA R75, R112, 0x1, 0x2 ;  /* 0x00000001704b7811 */ /* 0x000fe200078e10ff */
[----:B------:R-:W-:Y:S01]  /*6760*/  IMAD.MOV.U32 R69, RZ, RZ, R74 ;  /* 0x000000ffff457224 */ /* 0x000fe200078e004a */
[----:B------:R-:W-:Y:S01]  /*6770*/  MOV R70, R73 ;  /* 0x0000004900467202 */ /* 0x000fe20000000f00 */
[----:B------:R-:W-:Y:S01]  /*6780*/  IMAD.X R73, RZ, RZ, R123, P0 ;  /* 0x000000ffff497224 */ /* 0x000fe200000e067b */
[----:B------:R-:W-:-:S04]  /*6790*/  ISETP.GE.AND P0, PT, R75, R104, PT ;  /* 0x000000684b00720c */ /* 0x000fc80003f06270 */
[----:B------:R-:W-:Y:S01]  /*67a0*/  MOV R88, R72 ;  /* 0x0000004800587202 */ /* 0x000fe20000000f00 */
[----:B------:R-:W-:Y:S01]  /*67b0*/  HMMA.16816.F32 R60, R68, R94, R60 ;  /* 0x0000005e443c723c */ /* 0x000fe2000000183c */
[----:B------:R-:W-:Y:S01]  /*67c0*/  MOV R68, R84 ;  /* 0x0000005400447202 */ /* 0x000fe20000000f00 */
[----:B------:R-:W-:Y:S01]  /*67d0*/  IMAD.MOV.U32 R69, RZ, RZ, R86 ;  /* 0x000000ffff457224 */ /* 0x000fe200078e0056 */
[----:B------:R-:W-:Y:S01]  /*67e0*/  MOV R71, R87 ;  /* 0x0000005700477202 */ /* 0x000fe20000000f00 */
[----:B------:R-:W-:Y:S01]  /*67f0*/  IMAD.MOV.U32 R70, RZ, RZ, R85 ;  /* 0x000000ffff467224 */ /* 0x000fe200078e0055 */
[----:B------:R-:W-:Y:S02]  /*6800*/  IADD3 R86, P2, PT, R114, 0x4000, RZ ;  /* 0x0000400072567810 */ /* 0x000fe40007f5e0ff */
[----:B------:R-:W-:-:S03]  /*6810*/  IADD3 R84, P1, PT, R120, 0x4000, RZ ;  /* 0x0000400078547810 */ /* 0x000fc60007f3e0ff */
[----:B------:R-:W-:Y:S01]  /*6820*/  IMAD.X R87, RZ, RZ, R115, P2 ;  /* 0x000000ffff577224 */ /* 0x000fe200010e0673 */
[----:B------:R-:W-:Y:S01]  /*6830*/  HMMA.16816.F32 R64, R68, R94, R64 ;  /* 0x0000005e4440723c */ /* 0x000fe20000001840 */
[----:B------:R-:W-:-:S04]  /*6840*/  NOP ;  /* 0x0000000000007918 */ /* 0x000fc80000000000 */
[----:B------:R-:W-:-:S15]  /*6850*/  @P0 BRA `(.L_x_7) ;  /* 0x0000000000340947 */ /* 0x000fde0003800000 */
[----:B------:R-:W-:-:S04]  /*6860*/  IMAD.SHL.U32 R75, R112, 0x80, RZ ;  /* 0x00000080704b7824 */ /* 0x000fc800078e00ff */
[----:B------:R-:W-:-:S04]  /*6870*/  IMAD.WIDE R68, R75, 0x2, R134 ;  /* 0x000000024b447825 */ /* 0x000fc800078e0286 */
[C---:B------:R-:W-:Y:S01]  /*6880*/  IMAD.WIDE R70, R75.reuse, 0x2, R132 ;  /* 0x000000024b467825 */ /* 0x040fe200078e0284 */
[----:B------:R-:W-:Y:S01]  /*6890*/  @!PT LDS RZ, [RZ] ;  /* 0x00000000fffff984 */ /* 0x000fe20000000800 */
[----:B------:R-:W-:Y:S01]  /*68a0*/  @!PT LDS RZ, [RZ] ;  /* 0x00000000fffff984 */ /* 0x000fe20000000800 */
[----:B------:R-:W-:Y:S01]  /*68b0*/  @!PT LDS RZ, [RZ] ;  /* 0x00000000fffff984 */ /* 0x000fe20000000800 */
[----:B------:R1:W-:Y:S03]  /*68c0*/  LDGSTS.E.BYPASS.128 [R11], desc[UR10][R68.64+0x40] ;  /* 0x00000040440b7fae */ /* 0x0003e6000b98180a */
[C---:B------:R-:W-:Y:S01]  /*68d0*/  IMAD.WIDE R72, R75.reuse, 0x2, R130 ;  /* 0x000000024b487825 */ /* 0x040fe200078e0282 */
[----:B------:R1:W-:Y:S03]  /*68e0*/  LDGSTS.E.BYPASS.128 [R4], desc[UR10][R70.64+0x40] ;  /* 0x0000004046047fae */ /* 0x0003e6000b98180a */
[----:B------:R-:W-:Y:S01]  /*68f0*/  IMAD.WIDE R74, R75, 0x2, R128 ;  /* 0x000000024b4a7825 */ /* 0x000fe200078e0280 */
[----:B------:R1:W-:Y:S04]  /*6900*/  LDGSTS.E.BYPASS.128 [R5], desc[UR10][R72.64+0x40] ;  /* 0x0000004048057fae */ /* 0x0003e8000b98180a */
[----:B------:R1:W-:Y:S04]  /*6910*/  LDGSTS.E.BYPASS.128 [R6], desc[UR10][R74.64+0x40] ;  /* 0x000000404a067fae */ /* 0x0003e8000b98180a */
[----:B------:R-:W0:Y:S02]  /*6920*/  LDGDEPBAR ;  /* 0x00000000000079af */ /* 0x000e240000000000 */
.L_x_7:
[----:B------:R-:W-:Y:S01]  /*6930*/  IADD3.X R85, PT, PT, RZ, R121, RZ, P1, !PT ;  /* 0x00000079ff557210 */ /* 0x000fe20000ffe4ff */
[----:B------:R-:W2:Y:S01]  /*6940*/  LDSM.16.M88.4 R88, [R88] ;  /* 0x000000005858783b */ /* 0x000ea20000000200 */
[----:B-1----:R-:W-:Y:S01]  /*6950*/  IADD3 R4, P0, PT, R118, 0x4000, RZ ;  /* 0x0000400076047810 */ /* 0x002fe20007f1e0ff */
[----:B------:R-:W-:Y:S01]  /*6960*/  IMAD.SHL.U32 R3, R3, 0x20, RZ ;  /* 0x0000002003037824 */ /* 0x000fe200078e00ff */
[----:B------:R-:W-:Y:S01]  /*6970*/  MOV R92, R86 ;  /* 0x00000056005c7202 */ /* 0x000fe20000000f00 */
[----:B------:R-:W1:Y:S01]  /*6980*/  S2UR UR4, SR_CTAID.X ;  /* 0x00000000000479c3 */ /* 0x000e620000002500 */
[----:B------:R-:W-:Y:S01]  /*6990*/  MOV R68, R84 ;  /* 0x0000005400447202 */ /* 0x000fe20000000f00 */
[----:B------:R-:W-:Y:S01]  /*69a0*/  IMAD.X R5, RZ, RZ, R119, P0 ;  /* 0x000000ffff057224 */ /* 0x000fe200000e0677 */
[----:B------:R-:W-:Y:S02]  /*69b0*/  LOP3.LUT R107, R107, 0x7f80, RZ, 0xc0, !PT ;  /* 0x00007f806b6b7812 */ /* 0x000fe400078ec0ff */
[----:B------:R-:W3:Y:S02]  /*69c0*/  LDSM.16.M88.4 R92, [R92] ;  /* 0x000000005c5c783b */ /* 0x000ee40000000200 */
[----:B------:R-:W-:-:S02]  /*69d0*/  MOV R72, R4 ;  /* 0x0000000400487202 */ /* 0x000fc40000000f00 */
[----:B------:R-:W4:Y:S01]  /*69e0*/  LDSM.16.M88.4 R68, [R68] ;  /* 0x000000004444783b */ /* 0x000f220000000200 */
[----:B------:R-:W-:-:S03]  /*69f0*/  IADD3 R4, P0, PT, R116, 0x4000, RZ ;  /* 0x0000400074047810 */ /* 0x000fc60007f1e0ff */
[----:B------:R-:W5:Y:S02]  /*6a00*/  LDSM.16.M88.4 R72, [R72] ;  /* 0x000000004848783b */ /* 0x000f640000000200 */
[----:B------:R-:W-:-:S05]  /*6a10*/  IMAD.X R5, RZ, RZ, R117, P0 ;  /* 0x000000ffff057224 */ /* 0x000fca00000e0675 */
[----:B------:R-:W-:Y:S01]  /*6a20*/  MOV R4, R4 ;  /* 0x0000000400047202 */ /* 0x000fe20000000f00 */
[----:B-1----:R-:W-:-:S04]  /*6a30*/  USHF.L.U32 UR4, UR4, 0x7, URZ ;  /* 0x0000000704047899 */ /* 0x002fc800080006ff */
[----:B------:R1:W5:Y:S02]  /*6a40*/  LDSM.16.M88.4 R84, [R4] ;  /* 0x000000000454783b */ /* 0x0003640000000200 */
[----:B-1----:R-:W-:Y:S02]  /*6a50*/  IADD3 R4, P0, PT, R124, 0x4000, RZ ;  /* 0x000040007c047810 */ /* 0x002fe40007f1e0ff */
[----:B--2---:R-:W-:Y:S01]  /*6a60*/  MOV R96, R88 ;  /* 0x0000005800607202 */ /* 0x004fe20000000f00 */
[----:B------:R-:W-:Y:S01]  /*6a70*/  IMAD.MOV.U32 R97, RZ, RZ, R90 ;  /* 0x000000ffff617224 */ /* 0x000fe200078e005a */
[----:B------:R-:W-:Y:S01]  /*6a80*/  MOV R99, R91 ;  /* 0x0000005b00637202 */ /* 0x000fe20000000f00 */
[----:B------:R-:W-:Y:S02]  /*6a90*/  IMAD.MOV.U32 R98, RZ, RZ, R89 ;  /* 0x000000ffff627224 */ /* 0x000fe400078e0059 */
[----:B------:R-:W-:-:S05]  /*6aa0*/  IMAD.X R5, RZ, RZ, R125, P0 ;  /* 0x000000ffff057224 */ /* 0x000fca00000e067d */
[----:B---3--:R-:W-:Y:S01]  /*6ab0*/  HMMA.16816.F32 R16, R96, R92, R16 ;  /* 0x0000005c6010723c */ /* 0x008fe20000001810 */
[----:B------:R-:W-:Y:S01]  /*6ac0*/  MOV R4, R4 ;  /* 0x0000000400047202 */ /* 0x000fe20000000f00 */
[----:B----4-:R-:W-:Y:S01]  /*6ad0*/  IMAD.MOV.U32 R96, RZ, RZ, R68 ;  /* 0x000000ffff607224 */ /* 0x010fe200078e0044 */
[----:B------:R-:W-:Y:S01]  /*6ae0*/  MOV R98, R69 ;  /* 0x0000004500627202 */ /* 0x000fe20000000f00 */
[--C-:B------:R-:W-:Y:S01]  /*6af0*/  IMAD.MOV.U32 R97, RZ, RZ, R70.reuse ;  /* 0x000000ffff617224 */ /* 0x100fe200078e0046 */
[----:B------:R-:W-:Y:S01]  /*6b00*/  MOV R100, R68 ;  /* 0x0000004400647202 */ /* 0x000fe20000000f00 */
[----:B------:R-:W-:Y:S01]  /*6b10*/  IMAD.MOV.U32 R99, RZ, RZ, R71 ;  /* 0x000000ffff637224 */ /* 0x000fe200078e0047 */
[----:B------:R-:W-:Y:S01]  /*6b20*/  MOV R103, R71 ;  /* 0x0000004700677202 */ /* 0x000fe20000000f00 */
[----:B------:R-:W-:Y:S02]  /*6b30*/  IMAD.MOV.U32 R101, RZ, RZ, R70 ;  /* 0x000000ffff657224 */ /* 0x000fe400078e0046 */
[----:B------:R-:W-:-:S03]  /*6b40*/  IMAD.MOV.U32 R102, RZ, RZ, R69 ;  /* 0x000000ffff667224 */ /* 0x000fc600078e0045 */
[----:B------:R-:W-:Y:S01]  /*6b50*/  HMMA.16816.F32 R20, R96, R92, R20 ;  /* 0x0000005c6014723c */ /* 0x000fe20000001814 */
[----:B-----5:R-:W-:Y:S01]  /*6b60*/  IMAD.MOV.U32 R96, RZ, RZ, R72 ;  /* 0x000000ffff607224 */ /* 0x020fe200078e0048 */
        /* <DEDUP_REMOVED lines=26> */
[----:B------:R-:W-:-:S04]  /*6d10*/  IADD3 R102, P1, PT, R138, 0x4000, RZ ;  /* 0x000040008a667810 */ /* 0x000fc80007f3e0ff */
[----:B------:R-:W-:-:S03]  /*6d20*/  IADD3.X R103, PT, PT, RZ, R139, RZ, P1, !PT ;  /* 0x0000008bff677210 */ /* 0x000fc60000ffe4ff */
[----:B------:R-:W-:Y:S01]  /*6d30*/  HMMA.16816.F32 R96, R96, R94, R32 ;  /* 0x0000005e6060723c */ /* 0x000fe20000001820 */
[----:B------:R1:W2:Y:S01]  /*6d40*/  LDSM.16.M88.4 R32, [R4] ;  /* 0x000000000420783b */ /* 0x0002a20000000200 */
[----:B------:R-:W-:Y:S01]  /*6d50*/  IMAD.MOV.U32 R94, RZ, RZ, R89 ;  /* 0x000000ffff5e7224 */ /* 0x000fe200078e0059 */
[----:B------:R-:W-:Y:S02]  /*6d60*/  MOV R95, R91 ;  /* 0x0000005b005f7202 */ /* 0x000fe40000000f00 */
[----:B------:R-:W-:Y:S02]  /*6d70*/  MOV R11, R102 ;  /* 0x00000066000b7202 */ /* 0x000fe40000000f00 */
[----:B-1----:R-:W-:-:S05]  /*6d80*/  IADD3 R4, P0, PT, R126, 0x4000, RZ ;  /* 0x000040007e047810 */ /* 0x002fca0007f1e0ff */
[----:B------:R-:W-:Y:S01]  /*6d90*/  IMAD.X R5, RZ, RZ, R127, P0 ;  /* 0x000000ffff057224 */ /* 0x000fe200000e067f */
[----:B------:R-:W-:-:S04]  /*6da0*/  IADD3 R100, P0, PT, R140, 0x4000, RZ ;  /* 0x000040008c647810 */ /* 0x000fc80007f1e0ff */
[----:B------:R-:W-:Y:S01]  /*6db0*/  MOV R6, R4 ;  /* 0x0000000400067202 */ /* 0x000fe20000000f00 */
[----:B------:R-:W-:Y:S01]  /*6dc0*/  IMAD.X R101, RZ, RZ, R141, P0 ;  /* 0x000000ffff657224 */ /* 0x000fe200000e068d */
[----:B------:R-:W-:-:S04]  /*6dd0*/  IADD3 R4, P0, PT, R142, 0x4000, RZ ;  /* 0x000040008e047810 */ /* 0x000fc80007f1e0ff */
[----:B------:R-:W-:Y:S02]  /*6de0*/  MOV R100, R100 ;  /* 0x0000006400647202 */ /* 0x000fe40000000f00 */
[----:B------:R-:W-:-:S04]  /*6df0*/  IADD3.X R5, PT, PT, RZ, R143, RZ, P0, !PT ;  /* 0x0000008fff057210 */ /* 0x000fc800007fe4ff */
[----:B------:R-:W1:Y:S01]  /*6e00*/  LDSM.16.M88.4 R100, [R100] ;  /* 0x000000006464783b */ /* 0x000e620000000200 */
[----:B------:R-:W-:Y:S01]  /*6e10*/  MOV R4, R4 ;  /* 0x0000000400047202 */ /* 0x000fe20000000f00 */
[----:B--2---:R-:W-:Y:S01]  /*6e20*/  HMMA.16816.F32 R52, R92, R32, R52 ;  /* 0x000000205c34723c */ /* 0x004fe20000001834 */
[----:B------:R-:W-:Y:S01]  /*6e30*/  IMAD.MOV.U32 R92, RZ, RZ, R68 ;  /* 0x000000ffff5c7224 */ /* 0x000fe200078e0044 */
[----:B------:R-:W-:Y:S01]  /*6e40*/  MOV R93, R70 ;  /* 0x00000046005d7202 */ /* 0x000fe20000000f00 */
[----:B------:R-:W-:Y:S01]  /*6e50*/  IMAD.MOV.U32 R94, RZ, RZ, R69 ;  /* 0x000000ffff5e7224 */ /* 0x000fe200078e0045 */
[----:B------:R-:W-:-:S07]  /*6e60*/  MOV R95, R71 ;  /* 0x00000047005f7202 */ /* 0x000fce0000000f00 */
[----:B------:R-:W-:Y:S01]  /*6e70*/  HMMA.16816.F32 R56, R92, R32, R56 ;  /* 0x000000205c38723c */ /* 0x000fe20000001838 */
[----:B------:R-:W-:Y:S01]  /*6e80*/  IMAD.MOV.U32 R92, RZ, RZ, R72 ;  /* 0x000000ffff5c7224 */ /* 0x000fe200078e0048 */
[----:B------:R-:W-:Y:S01]  /*6e90*/  MOV R93, R74 ;  /* 0x0000004a005d7202 */ /* 0x000fe20000000f00 */
[----:B------:R-:W-:Y:S01]  /*6ea0*/  IMAD.MOV.U32 R94, RZ, RZ, R73 ;  /* 0x000000ffff5e7224 */ /* 0x000fe200078e0049 */
[----:B------:R-:W-:-:S07]  /*6eb0*/  MOV R95, R75 ;  /* 0x0000004b005f7202 */ /* 0x000fce0000000f00 */
[----:B------:R-:W-:Y:S01]  /*6ec0*/  HMMA.16816.F32 R76, R92, R32, R76 ;  /* 0x000000205c4c723c */ /* 0x000fe2000000184c */
[----:B------:R-:W-:Y:S01]  /*6ed0*/  MOV R92, R84 ;  /* 0x00000054005c7202 */ /* 0x000fe20000000f00 */
[----:B------:R-:W-:Y:S01]  /*6ee0*/  IMAD.MOV.U32 R93, RZ, RZ, R86 ;  /* 0x000000ffff5d7224 */ /* 0x000fe200078e0056 */
[----:B------:R-:W-:Y:S01]  /*6ef0*/  MOV R94, R85 ;  /* 0x00000055005e7202 */ /* 0x000fe20000000f00 */
[----:B------:R-:W-:-:S07]  /*6f00*/  IMAD.MOV.U32 R95, RZ, RZ, R87 ;  /* 0x000000ffff5f7224 */ /* 0x000fce00078e0057 */
[----:B------:R-:W-:Y:S01]  /*6f10*/  HMMA.16816.F32 R80, R92, R32, R80 ;  /* 0x000000205c50723c */ /* 0x000fe20000001850 */
[----:B------:R-:W-:Y:S01]  /*6f20*/  MOV R92, R88 ;  /* 0x00000058005c7202 */ /* 0x000fe20000000f00 */
[----:B------:R-:W-:Y:S01]  /*6f30*/  IMAD.MOV.U32 R93, RZ, RZ, R90 ;  /* 0x000000ffff5d7224 */ /* 0x000fe200078e005a */
[----:B------:R-:W-:Y:S01]  /*6f40*/  MOV R94, R89 ;  /* 0x00000059005e7202 */ /* 0x000fe20000000f00 */
[----:B------:R-:W-:Y:S01]  /*6f50*/  IMAD.MOV.U32 R95, RZ, RZ, R91 ;  /* 0x000000ffff5f7224 */ /* 0x000fe200078e005b */
[----:B------:R-:W-:Y:S01]  /*6f60*/  IADD3 R32, P0, PT, R136, 0x4000, RZ ;  /* 0x0000400088207810 */ /* 0x000fe20007f1e0ff */
[----:B------:R-:W2:Y:S04]  /*6f70*/  LDSM.16.M88.4 R88, [R6] ;  /* 0x000000000658783b */ /* 0x000ea80000000200 */
[----:B------:R-:W-:Y:S01]  /*6f80*/  IMAD.X R33, RZ, RZ, R137, P0 ;  /* 0x000000ffff217224 */ /* 0x000fe200000e0689 */
[----:B------:R-:W-:Y:S01]  /*6f90*/  HMMA.16816.F32 R12, R92, R34, R12 ;  /* 0x000000225c0c723c */ /* 0x000fe2000000180c */
[----:B------:R-:W-:Y:S01]  /*6fa0*/  IMAD.MOV.U32 R92, RZ, RZ, R68 ;  /* 0x000000ffff5c7224 */ /* 0x000fe200078e0044 */
[----:B------:R-:W-:Y:S01]  /*6fb0*/  MOV R93, R70 ;  /* 0x00000046005d7202 */ /* 0x000fe20000000f00 */
[----:B------:R-:W-:Y:S01]  /*6fc0*/  IMAD.MOV.U32 R94, RZ, RZ, R69 ;  /* 0x000000ffff5e7224 */ /* 0x000fe200078e0045 */
[----:B------:R-:W-:-:S02]  /*6fd0*/  MOV R95, R71 ;  /* 0x00000047005f7202 */ /* 0x000fc40000000f00 */
[----:B------:R-:W3:Y:S01]  /*6fe0*/  LDSM.16.M88.4 R68, [R11] ;  /* 0x000000000b44783b */ /* 0x000ee20000000200 */
[----:B------:R-:W-:-:S04]  /*6ff0*/  MOV R5, R32 ;  /* 0x0000002000057202 */ /* 0x000fc80000000f00 */
[-C--:B------:R-:W-:Y:S01]  /*7000*/  HMMA.16816.F32 R36, R92, R34.reuse, R36 ;  /* 0x000000225c24723c */ /* 0x080fe20000001824 */
[----:B------:R-:W-:Y:S01]  /*7010*/  MOV R92, R72 ;  /* 0x00000048005c7202 */ /* 0x000fe20000000f00 */
[----:B------:R-:W-:Y:S01]  /*7020*/  IMAD.MOV.U32 R93, RZ, RZ, R74 ;  /* 0x000000ffff5d7224 */ /* 0x000fe200078e004a */
[----:B------:R-:W-:Y:S01]  /*7030*/  MOV R94, R73 ;  /* 0x00000049005e7202 */ /* 0x000fe20000000f00 */
[----:B------:R-:W-:Y:S02]  /*7040*/  IMAD.MOV.U32 R95, RZ, RZ, R75 ;  /* 0x000000ffff5f7224 */ /* 0x000fe400078e004b */
[----:B------:R4:W5:Y:S05]  /*7050*/  LDSM.16.M88.4 R72, [R4] ;  /* 0x000000000448783b */ /* 0x00096a0000000200 */
[-C--:B------:R-:W-:Y:S01]  /*7060*/  HMMA.16816.F32 R60, R92, R34.reuse, R60 ;  /* 0x000000225c3c723c */ /* 0x080fe2000000183c */
[----:B------:R-:W-:Y:S01]  /*7070*/  MOV R92, R84 ;  /* 0x00000054005c7202 */ /* 0x000fe20000000f00 */
[----:B------:R-:W-:Y:S01]  /*7080*/  IMAD.MOV.U32 R93, RZ, RZ, R86 ;  /* 0x000000ffff5d7224 */ /* 0x000fe200078e0056 */
[----:B------:R-:W-:Y:S01]  /*7090*/  MOV R94, R85 ;  /* 0x00000055005e7202 */ /* 0x000fe20000000f00 */
[----:B------:R-:W-:Y:S01]  /*70a0*/  IMAD.MOV.U32 R95, RZ, RZ, R87 ;  /* 0x000000ffff5f7224 */ /* 0x000fe200078e0057 */
[----:B----4-:R-:W-:Y:S01]  /*70b0*/  IADD3 R4, P0, PT, R146, 0x4000, RZ ;  /* 0x0000400092047810 */ /* 0x010fe20007f1e0ff */
[----:B------:R4:W5:Y:S05]  /*70c0*/  LDSM.16.M88.4 R84, [R5] ;  /* 0x000000000554783b */ /* 0x00096a0000000200 */
[----:B------:R-:W-:Y:S01]  /*70d0*/  HMMA.16816.F32 R64, R92, R34, R64 ;  /* 0x000000225c40723c */ /* 0x000fe20000001840 */
[----:B-1----:R-:W-:Y:S01]  /*70e0*/  IMAD.MOV.U32 R92, RZ, RZ, R100 ;  /* 0x000000ffff5c7224 */ /* 0x002fe200078e0064 */
[----:B--2---:R-:W-:Y:S01]  /*70f0*/  MOV R32, R88 ;  /* 0x0000005800207202 */ /* 0x004fe20000000f00 */
[--C-:B------:R-:W-:Y:S01]  /*7100*/  IMAD.MOV.U32 R33, RZ, RZ, R90.reuse ;  /* 0x000000ffff217224 */ /* 0x100fe200078e005a */
[----:B------:R-:W-:Y:S01]  /*7110*/  MOV R34, R89 ;  /* 0x0000005900227202 */ /* 0x000fe20000000f00 */
[----:B------:R-:W-:Y:S01]  /*7120*/  IMAD.MOV.U32 R35, RZ, RZ, R91 ;  /* 0x000000ffff237224 */ /* 0x000fe200078e005b */
[----:B----4-:R-:W-:Y:S01]  /*7130*/  IADD3.X R5, PT, PT, RZ, R147, RZ, P0, !PT ;  /* 0x00000093ff057210 */ /* 0x010fe200007fe4ff */
[----:B------:R-:W-:Y:S01]  /*7140*/  IMAD.MOV.U32 R94, RZ, RZ, R101 ;  /* 0x000000ffff5e7224 */ /* 0x000fe200078e0065 */
[----:B------:R-:W-:Y:S01]  /*7150*/  MOV R93, R102 ;  /* 0x00000066005d7202 */ /* 0x000fe20000000f00 */
[----:B------:R-:W-:Y:S01]  /*7160*/  IMAD.MOV.U32 R109, RZ, RZ, R90 ;  /* 0x000000ffff6d7224 */ /* 0x000fe200078e005a */
[----:B------:R-:W-:Y:S01]  /*7170*/  MOV R4, R4 ;  /* 0x0000000400047202 */ /* 0x000fe20000000f00 */
[----:B------:R-:W-:Y:S01]  /*7180*/  IMAD.MOV.U32 R111, RZ, RZ, R91 ;  /* 0x000000ffff6f7224 */ /* 0x000fe200078e005b */
[----:B------:R-:W-:Y:S01]  /*7190*/  MOV R95, R103 ;  /* 0x00000067005f7202 */ /* 0x000fe20000000f00 */
[----:B---3--:R-:W-:Y:S01]  /*71a0*/  HMMA.16816.F32 R16, R32, R68, R16 ;  /* 0x000000442010723c */ /* 0x008fe20000001810 */
[----:B------:R-:W-:Y:S01]  /*71b0*/  MOV R32, R100 ;  /* 0x0000006400207202 */ /* 0x000fe20000000f00 */
[----:B------:R-:W-:Y:S01]  /*71c0*/  IMAD.MOV.U32 R33, RZ, RZ, R102 ;  /* 0x000000ffff217224 */ /* 0x000fe200078e0066 */
[----:B------:R-:W-:Y:S01]  /*71d0*/  MOV R34, R101 ;  /* 0x0000006500227202 */ /* 0x000fe20000000f00 */
[----:B------:R-:W-:Y:S01]  /*71e0*/  IMAD.MOV.U32 R35, RZ, RZ, R103 ;  /* 0x000000ffff237224 */ /* 0x000fe200078e0067 */
[----:B------:R-:W-:-:S02]  /*71f0*/  LEA R5, R112, 0x2, 0x2 ;  /* 0x0000000270057811 */ /* 0x000fc400078e10ff */
[----:B------:R-:W-:Y:S01]  /*7200*/  MOV R108, R88 ;  /* 0x00000058006c7202 */ /* 0x000fe20000000f00 */
[----:B------:R-:W-:Y:S01]  /*7210*/  HMMA.16816.F32 R40, R92, R70, R40 ;  /* 0x000000465c28723c */ /* 0x000fe20000001828 */
[----:B------:R-:W-:Y:S01]  /*7220*/  ISETP.GE.AND P0, PT, R5, R104, PT ;  /* 0x000000680500720c */ /* 0x000fe20003f06270 */
[----:B-----5:R-:W-:Y:S01]  /*7230*/  IMAD.MOV.U32 R92, RZ, RZ, R72 ;  /* 0x000000ffff5c7224 */ /* 0x020fe200078e0048 */
[----:B------:R-:W-:Y:S01]  /*7240*/  MOV R93, R74 ;  /* 0x0000004a005d7202 */ /* 0x000fe20000000f00 */
[----:B------:R-:W-:Y:S01]  /*7250*/  IMAD.MOV.U32 R94, RZ, RZ, R73 ;  /* 0x000000ffff5e7224 */ /* 0x000fe200078e0049 */
[----:B------:R-:W-:-:S03]  /*7260*/  MOV R95, R75 ;  /* 0x0000004b005f7202 */ /* 0x000fc60000000f00 */
[----:B------:R-:W-:Y:S01]  /*7270*/  HMMA.16816.F32 R20, R32, R68, R20 ;  /* 0x000000442014723c */ /* 0x000fe20000001814 */
[----:B------:R-:W-:Y:S01]  /*7280*/  MOV R32, R72 ;  /* 0x0000004800207202 */ /* 0x000fe20000000f00 */
[----:B------:R-:W-:Y:S01]  /*7290*/  IMAD.MOV.U32 R33, RZ, RZ, R74 ;  /* 0x000000ffff217224 */ /* 0x000fe200078e004a */
[----:B------:R-:W-:Y:S01]  /*72a0*/  MOV R34, R73 ;  /* 0x0000004900227202 */ /* 0x000fe20000000f00 */
[----:B------:R-:W-:Y:S01]  /*72b0*/  IMAD.MOV.U32 R35, RZ, RZ, R75 ;  /* 0x000000ffff237224 */ /* 0x000fe200078e004b */
[----:B------:R-:W-:Y:S01]  /*72c0*/  IADD3 R104, P1, PT, R122, 0x6000, RZ ;  /* 0x000060007a687810 */ /* 0x000fe20007f3e0ff */
[----:B------:R-:W-:Y:S01]  /*72d0*/  @!P0 IMAD.SHL.U32 R11, R112, 0x80, RZ ;  /* 0x00000080700b8824 */ /* 0x000fe200078e00ff */
[----:B------:R-:W-:Y:S01]  /*72e0*/  MOV R110, R89 ;  /* 0x00000059006e7202 */ /* 0x000fe20000000f00 */
[----:B------:R-:W-:Y:S01]  /*72f0*/  HMMA.16816.F32 R44, R92, R70, R44 ;  /* 0x000000465c2c723c */ /* 0x000fe2000000182c */
[----:B------:R-:W-:Y:S01]  /*7300*/  IMAD.MOV.U32 R92, RZ, RZ, R84 ;  /* 0x000000ffff5c7224 */ /* 0x000fe200078e0054 */
[----:B------:R-:W-:Y:S01]  /*7310*/  MOV R93, R86 ;  /* 0x00000056005d7202 */ /* 0x000fe20000000f00 */
[----:B------:R-:W-:Y:S01]  /*7320*/  IMAD.MOV.U32 R94, RZ, RZ, R85 ;  /* 0x000000ffff5e7224 */ /* 0x000fe200078e0055 */
[----:B------:R-:W-:Y:S01]  /*7330*/  MOV R95, R87 ;  /* 0x00000057005f7202 */ /* 0x000fe20000000f00 */
[----:B------:R-:W-:-:S03]  /*7340*/  @!P0 IMAD.WIDE R134, R11, 0x2, R134 ;  /* 0x000000020b868825 */ /* 0x000fc600078e0286 */
[----:B------:R-:W-:Y:S01]  /*7350*/  HMMA.16816.F32 R24, R32, R68, R24 ;  /* 0x000000442018723c */ /* 0x000fe20000001818 */
[----:B------:R-:W-:Y:S01]  /*7360*/  MOV R32, R84 ;  /* 0x0000005400207202 */ /* 0x000fe20000000f00 */
[----:B------:R-:W-:Y:S01]  /*7370*/  IMAD.MOV.U32 R33, RZ, RZ, R86 ;  /* 0x000000ffff217224 */ /* 0x000fe200078e0056 */
[----:B------:R-:W-:Y:S01]  /*7380*/  MOV R34, R85 ;  /* 0x0000005500227202 */ /* 0x000fe20000000f00 */
[----:B------:R-:W-:Y:S02]  /*7390*/  IMAD.MOV.U32 R35, RZ, RZ, R87 ;  /* 0x000000ffff237224 */ /* 0x000fe400078e0057 */
[C---:B------:R-:W-:Y:S02]  /*73a0*/  @!P0 IMAD.WIDE R132, R11.reuse, 0x2, R132 ;  /* 0x000000020b848825 */ /* 0x040fe400078e0284 */
[----:B------:R-:W-:Y:S01]  /*73b0*/  HMMA.16816.F32 R48, R92, R70, R48 ;  /* 0x000000465c30723c */ /* 0x000fe20000001830 */
[----:B------:R-:W-:Y:S01]  /*73c0*/  IADD3 R92, P3, PT, R118, 0x6000, RZ ;  /* 0x00006000765c7810 */ /* 0x000fe20007f7e0ff */
[----:B------:R-:W-:Y:S01]  /*73d0*/  IMAD.X R105, RZ, RZ, R123, P1 ;  /* 0x000000ffff697224 */ /* 0x000fe200008e067b */
[----:B------:R-:W-:Y:S01]  /*73e0*/  IADD3 R94, P2, PT, R120, 0x6000, RZ ;  /* 0x00006000785e7810 */ /* 0x000fe20007f5e0ff */
[----:B------:R-:W-:Y:S01]  /*73f0*/  @!P0 IMAD.WIDE R130, R11, 0x2, R130 ;  /* 0x000000020b828825 */ /* 0x000fe200078e0282 */
[----:B------:R-:W-:-:S02]  /*7400*/  IADD3.X R93, PT, PT, RZ, R119, RZ, P3, !PT ;  /* 0x00000077ff5d7210 */ /* 0x000fc40001ffe4ff */
[----:B------:R-:W-:Y:S01]  /*7410*/  MOV R104, R104 ;  /* 0x0000006800687202 */ /* 0x000fe20000000f00 */
[----:B------:R-:W-:Y:S01]  /*7420*/  HMMA.16816.F32 R28, R32, R68, R28 ;  /* 0x00000044201c723c */ /* 0x000fe2000000181c */
[--C-:B------:R-:W-:Y:S01]  /*7430*/  IMAD.MOV.U32 R32, RZ, RZ, R88.reuse ;  /* 0x000000ffff207224 */ /* 0x100fe200078e0058 */
[-C--:B------:R-:W-:Y:S01]  /*7440*/  MOV R33, R90.reuse ;  /* 0x0000005a00217202 */ /* 0x080fe20000000f00 */
[----:B------:R-:W-:Y:S01]  /*7450*/  IMAD.MOV.U32 R34, RZ, RZ, R89 ;  /* 0x000000ffff227224 */ /* 0x000fe200078e0059 */
[----:B------:R-:W-:Y:S01]  /*7460*/  MOV R35, R91 ;  /* 0x0000005b00237202 */ /* 0x000fe20000000f00 */
[----:B------:R-:W-:Y:S01]  /*7470*/  IMAD.MOV.U32 R68, RZ, RZ, R88 ;  /* 0x000000ffff447224 */ /* 0x000fe200078e0058 */
[----:B------:R-:W-:Y:S01]  /*7480*/  MOV R69, R90 ;  /* 0x0000005a00457202 */ /* 0x000fe20000000f00 */
[----:B------:R-:W-:-:S04]  /*7490*/  @!P0 IMAD.WIDE R128, R11, 0x2, R128 ;  /* 0x000000020b808825 */ /* 0x000fc800078e0280 */
[----:B------:R-:W-:Y:S01]  /*74a0*/  HMMA.16816.F32 R96, R32, R70, R96 ;  /* 0x000000462060723c */ /* 0x000fe20000001860 */
[----:B------:R1:W2:Y:S01]  /*74b0*/  LDSM.16.M88.4 R32, [R4] ;  /* 0x000000000420783b */ /* 0x0002a20000000200 */
[----:B------:R-:W-:-:S04]  /*74c0*/  DEPBAR.LE SB0, 0x0 ;  /* 0x000080000000791a */ /* 0x000fc80000000000 */
[----:B------:R-:W-:Y:S01]  /*74d0*/  BAR.SYNC.DEFER_BLOCKING 0x0 ;  /* 0x0000000000007b1d */ /* 0x000fe20000010000 */
[----:B------:R-:W-:Y:S01]  /*74e0*/  IMAD.MOV.U32 R70, RZ, RZ, R89 ;  /* 0x000000ffff467224 */ /* 0x000fe200078e0059 */
[----:B------:R-:W-:Y:S01]  /*74f0*/  MOV R71, R91 ;  /* 0x0000005b00477202 */ /* 0x000fe20000000f00 */
[----:B------:R-:W-:Y:S01]  /*7500*/  IMAD.X R95, RZ, RZ, R121, P2 ;  /* 0x000000ffff5f7224 */ /* 0x000fe200010e0679 */
[----:B-1----:R-:W-:-:S04]  /*7510*/  IADD3 R4, P4, PT, R114, 0x6000, RZ ;  /* 0x0000600072047810 */ /* 0x002fc80007f9e0ff */
[----:B------:R-:W-:-:S04]  /*7520*/  IADD3.X R5, PT, PT, RZ, R115, RZ, P4, !PT ;  /* 0x00000073ff057210 */ /* 0x000fc800027fe4ff */
[----:B------:R-:W-:Y:S02]  /*7530*/  MOV R88, R4 ;  /* 0x0000000400587202 */ /* 0x000fe40000000f00 */
[----:B------:R-:W-:Y:S01]  /*7540*/  MOV R4, R94 ;  /* 0x0000005e00047202 */ /* 0x000fe20000000f00 */
[----:B------:R-:W-:Y:S01]  /*7550*/  IMAD.MOV.U32 R94, RZ, RZ, R73 ;  /* 0x000000ffff5e7224 */ /* 0x000fe200078e0049 */
[----:B------:R-:W-:Y:S01]  /*7560*/  MOV R95, R75 ;  /* 0x0000004b005f7202 */ /* 0x000fe20000000f00 */
[----:B------:R-:W-:Y:S01]  /*7570*/  @!PT LDS RZ, [RZ] ;  /* 0x00000000fffff984 */ /* 0x000fe20000000800 */
[----:B------:R-:W-:Y:S01]  /*7580*/  @!PT LDS RZ, [RZ] ;  /* 0x00000000fffff984 */ /* 0x000fe20000000800 */
[----:B------:R-:W-:Y:S01]  /*7590*/  @!PT LDS RZ, [RZ] ;  /* 0x00000000fffff984 */ /* 0x000fe20000000800 */
[----:B------:R-:W-:Y:S04]  /*75a0*/  @!P0 LDGSTS.E.BYPASS.128 [R7], desc[UR10][R134.64+0x80] ;  /* 0x0000008086078fae */ /* 0x000fe8000b98180a */
[----:B------:R1:W-:Y:S04]  /*75b0*/  @!P0 LDGSTS.E.BYPASS.128 [R8], desc[UR10][R132.64+0x80] ;  /* 0x0000008084088fae */ /* 0x0003e8000b98180a */
[----:B------:R-:W-:Y:S01]  /*75c0*/  @!P0 LDGSTS.E.BYPASS.128 [R9], desc[UR10][R130.64+0x80] ;  /* 0x0000008082098fae */ /* 0x000fe2000b98180a */
[----:B--2---:R-:W-:Y:S01]  /*75d0*/  HMMA.16816.F32 R52, R68, R32, R52 ;  /* 0x000000204434723c */ /* 0x004fe20000001834 */
[----:B------:R-:W-:Y:S01]  /*75e0*/  IMAD.MOV.U32 R68, RZ, RZ, R100 ;  /* 0x000000ffff447224 */ /* 0x000fe200078e0064 */
[----:B------:R-:W-:Y:S01]  /*75f0*/  MOV R69, R102 ;  /* 0x0000006600457202 */ /* 0x000fe20000000f00 */
[----:B------:R-:W-:Y:S01]  /*7600*/  IMAD.MOV.U32 R70, RZ, RZ, R101 ;  /* 0x000000ffff467224 */ /* 0x000fe200078e0065 */
[----:B------:R-:W-:Y:S01]  /*7610*/  MOV R71, R103 ;  /* 0x0000006700477202 */ /* 0x000fe20000000f00 */
[----:B------:R2:W-:Y:S01]  /*7620*/  @!P0 LDGSTS.E.BYPASS.128 [R10], desc[UR10][R128.64+0x80] ;  /* 0x00000080800a8fae */ /* 0x0005e2000b98180a */
[----:B-1----:R-:W-:Y:S01]  /*7630*/  MOV R8, R92 ;  /* 0x0000005c00087202 */ /* 0x002fe20000000f00 */
[----:B------:R-:W-:Y:S01]  /*7640*/  IMAD.MOV.U32 R92, RZ, RZ, R72 ;  /* 0x000000ffff5c7224 */ /* 0x000fe200078e0048 */
[----:B------:R-:W-:Y:S01]  /*7650*/  MOV R93, R74 ;  /* 0x0000004a005d7202 */ /* 0x000fe20000000f00 */
[----:B------:R-:W-:Y:S01]  /*7660*/  LDSM.16.M88.4 R88, [R88] ;  /* 0x000000005858783b */ /* 0x000fe20000000200 */
[----:B------:R-:W-:Y:S01]  /*7670*/  HMMA.16816.F32 R12, R108, R34, R12 ;  /* 0x000000226c0c723c */ /* 0x000fe2000000180c */
[----:B------:R-:W-:Y:S01]  /*7680*/  MOV R108, R100 ;  /* 0x00000064006c7202 */ /* 0x000fe20000000f00 */
[----:B------:R-:W-:Y:S01]  /*7690*/  IMAD.MOV.U32 R109, RZ, RZ, R102 ;  /* 0x000000ffff6d7224 */ /* 0x000fe200078e0066 */
[----:B------:R-:W-:Y:S01]  /*76a0*/  LDSM.16.M88.4 R4, [R4] ;  /* 0x000000000404783b */ /* 0x000fe20000000200 */
[----:B------:R-:W-:Y:S01]  /*76b0*/  MOV R110, R101 ;  /* 0x00000065006e7202 */ /* 0x000fe20000000f00 */
[----:B------:R-:W-:-:S02]  /*76c0*/  IMAD.MOV.U32 R111, RZ, RZ, R103 ;  /* 0x000000ffff6f7224 */ /* 0x000fc400078e0067 */
[----:B--2---:R-:W1:Y:S01]  /*76d0*/  LDSM.16.M88.4 R8, [R8] ;  /* 0x000000000808783b */ /* 0x004e620000000200 */
[----:B------:R-:W-:Y:S01]  /*76e0*/  HMMA.16816.F32 R56, R68, R32, R56 ;  /* 0x000000204438723c */ /* 0x000fe20000001838 */
[----:B------:R-:W-:Y:S01]  /*76f0*/  IMAD.MOV.U32 R68, RZ, RZ, R72 ;  /* 0x000000ffff447224 */ /* 0x000fe200078e0048 */
[----:B------:R-:W-:Y:S01]  /*7700*/  MOV R69, R74 ;  /* 0x0000004a00457202 */ /* 0x000fe20000000f00 */
[----:B------:R-:W-:Y:S01]  /*7710*/  IMAD.MOV.U32 R70, RZ, RZ, R73 ;  /* 0x000000ffff467224 */ /* 0x000fe200078e0049 */
[----:B------:R-:W-:-:S04]  /*7720*/  MOV R71, R75 ;  /* 0x0000004b00477202 */ /* 0x000fc80000000f00 */
[----:B------:R-:W-:Y:S01]  /*7730*/  HMMA.16816.F32 R60, R92, R34, R60 ;  /* 0x000000225c3c723c */ /* 0x000fe2000000183c */
[----:B------:R-:W-:Y:S01]  /*7740*/  IMAD.MOV.U32 R92, RZ, RZ, R84 ;  /* 0x000000ffff5c7224 */ /* 0x000fe200078e0054 */
[----:B------:R-:W-:Y:S01]  /*7750*/  MOV R93, R86 ;  /* 0x00000056005d7202 */ /* 0x000fe20000000f00 */
[----:B------:R-:W-:Y:S01]  /*7760*/  IMAD.MOV.U32 R94, RZ, RZ, R85 ;  /* 0x000000ffff5e7224 */ /* 0x000fe200078e0055 */
[----:B------:R-:W-:-:S04]  /*7770*/  MOV R95, R87 ;  /* 0x00000057005f7202 */ /* 0x000fc80000000f00 */
[----:B------:R-:W-:Y:S01]  /*7780*/  HMMA.16816.F32 R76, R68, R32, R76 ;  /* 0x00000020444c723c */ /* 0x000fe2000000184c */
[----:B------:R-:W-:Y:S01]  /*7790*/  MOV R68, R84 ;  /* 0x0000005400447202 */ /* 0x000fe20000000f00 */
[----:B------:R-:W-:Y:S01]  /*77a0*/  IMAD.MOV.U32 R69, RZ, RZ, R86 ;  /* 0x000000ffff457224 */ /* 0x000fe200078e0056 */
[----:B------:R-:W-:Y:S01]  /*77b0*/  MOV R70, R85 ;  /* 0x0000005500467202 */ /* 0x000fe20000000f00 */
[----:B------:R-:W-:-:S04]  /*77c0*/  IMAD.MOV.U32 R71, RZ, RZ, R87 ;  /* 0x000000ffff477224 */ /* 0x000fc800078e0057 */
[----:B------:R-:W-:Y:S08]  /*77d0*/  HMMA.16816.F32 R36, R108, R34, R36 ;  /* 0x000000226c24723c */ /* 0x000ff00000001824 */
[----:B------:R-:W-:Y:S01]  /*77e0*/  HMMA.16816.F32 R80, R68, R32, R80 ;  /* 0x000000204450723c */ /* 0x000fe20000001850 */
[----:B------:R-:W2:Y:S01]  /*77f0*/  LDSM.16.M88.4 R68, [R104] ;  /* 0x000000006844783b */ /* 0x000ea20000000200 */
[----:B------:R-:W-:-:S04]  /*7800*/  IADD3 R32, P0, PT, R116, 0x6000, RZ ;  /* 0x0000600074207810 */ /* 0x000fc80007f1e0ff */
[----:B------:R-:W-:Y:S02]  /*7810*/  IADD3.X R33, PT, PT, RZ, R117, RZ, P0, !PT ;  /* 0x00000075ff217210 */ /* 0x000fe400007fe4ff */
[----:B------:R-:W-:Y:S01]  /*7820*/  HMMA.16816.F32 R64, R92, R34, R64 ;  /* 0x000000225c40723c */ /* 0x000fe20000001840 */
[----:B-1----:R-:W-:Y:S01]  /*7830*/  IMAD.MOV.U32 R34, RZ, RZ, R9 ;  /* 0x000000ffff227224 */ /* 0x002fe200078e0009 */
[----:B------:R-:W-:Y:S02]  /*7840*/  MOV R32, R32 ;  /* 0x0000002000207202 */ /* 0x000fe40000000f00 */
[----:B------:R-:W-:Y:S02]  /*7850*/  MOV R33, R10 ;  /* 0x0000000a00217202 */ /* 0x000fe40000000f00 */
[----:B------:R-:W-:Y:S01]  /*7860*/  MOV R35, R11 ;  /* 0x0000000b00237202 */ /* 0x000fe20000000f00 */
[----:B------:R1:W3:Y:S02]  /*7870*/  LDSM.16.M88.4 R72, [R32] ;  /* 0x000000002048783b */ /* 0x0002e40000000200 */
[----:B-1----:R-:W-:-:S07]  /*7880*/  IMAD.MOV.U32 R32, RZ, RZ, R8 ;  /* 0x000000ffff207224 */ /* 0x002fce00078e0008 */
[----:B------:R-:W-:Y:S01]  /*7890*/  HMMA.16816.F32 R24, R32, R88, R24 ;  /* 0x000000582018723c */ /* 0x000fe20000001818 */
[----:B------:R-:W-:-:S05]  /*78a0*/  IADD3 R32, P0, PT, R124, 0x6000, RZ ;  /* 0x000060007c207810 */ /* 0x000fca0007f1e0ff */
[----:B------:R-:W-:Y:S02]  /*78b0*/  IMAD.X R33, RZ, RZ, R125, P0 ;  /* 0x000000ffff217224 */ /* 0x000fe400000e067d */
[--C-:B--2---:R-:W-:Y:S01]  /*78c0*/  IMAD.MOV.U32 R84, RZ, RZ, R68.reuse ;  /* 0x000000ffff547224 */ /* 0x104fe200078e0044 */
[----:B------:R-:W-:Y:S01]  /*78d0*/  MOV R85, R70 ;  /* 0x0000004600557202 */ /* 0x000fe20000000f00 */
[--C-:B------:R-:W-:Y:S01]  /*78e0*/  IMAD.MOV.U32 R86, RZ, RZ, R69.reuse ;  /* 0x000000ffff567224 */ /* 0x100fe200078e0045 */
[----:B------:R-:W-:Y:S01]  /*78f0*/  MOV R87, R71 ;  /* 0x0000004700577202 */ /* 0x000fe20000000f00 */
[----:B------:R-:W-:Y:S01]  /*7900*/  IMAD.MOV.U32 R100, RZ, RZ, R68 ;  /* 0x000000ffff647224 */ /* 0x000fe200078e0044 */
[----:B------:R-:W-:Y:S01]  /*7910*/  MOV R32, R32 ;  /* 0x0000002000207202 */ /* 0x000fe20000000f00 */
[----:B------:R-:W-:Y:S01]  /*7920*/  IMAD.MOV.U32 R102, RZ, RZ, R69 ;  /* 0x000000ffff667224 */ /* 0x000fe200078e0045 */
[----:B------:R-:W-:Y:S02]  /*7930*/  MOV R101, R70 ;  /* 0x0000004600657202 */ /* 0x000fe40000000f00 */
[----:B------:R-:W-:Y:S01]  /*7940*/  MOV R103, R71 ;  /* 0x0000004700677202 */ /* 0x000fe20000000f00 */
[----:B------:R-:W-:Y:S01]  /*7950*/  HMMA.16816.F32 R16, R84, R88, R16 ;  /* 0x000000585410723c */ /* 0x000fe20000001810 */
[----:B------:R-:W-:Y:S01]  /*7960*/  IMAD.MOV.U32 R84, RZ, RZ, R4 ;  /* 0x000000ffff547224 */ /* 0x000fe200078e0004 */
[----:B------:R-:W-:Y:S01]  /*7970*/  MOV R85, R6 ;  /* 0x0000000600557202 */ /* 0x000fe20000000f00 */
[----:B------:R-:W-:Y:S01]  /*7980*/  IMAD.MOV.U32 R86, RZ, RZ, R5 ;  /* 0x000000ffff567224 */ /* 0x000fe200078e0005 */
[----:B------:R-:W-:Y:S01]  /*7990*/  MOV R87, R7 ;  /* 0x0000000700577202 */ /* 0x000fe20000000f00 */
[----:B------:R-:W1:Y:S01]  /*79a0*/  LDSM.16.M88.4 R32, [R32] ;  /* 0x000000002020783b */ /* 0x000e620000000200 */
[----:B---3--:R-:W-:Y:S01]  /*79b0*/  IMAD.MOV.U32 R92, RZ, RZ, R72 ;  /* 0x000000ffff5c7224 */ /* 0x008fe200078e0048 */
[----:B------:R-:W-:Y:S01]  /*79c0*/  MOV R93, R74 ;  /* 0x0000004a005d7202 */ /* 0x000fe20000000f00 */
[----:B------:R-:W-:Y:S01]  /*79d0*/  IMAD.MOV.U32 R94, RZ, RZ, R73 ;  /* 0x000000ffff5e7224 */ /* 0x000fe200078e0049 */
[----:B------:R-:W-:-:S02]  /*79e0*/  MOV R95, R75 ;  /* 0x0000004b005f7202 */ /* 0x000fc40000000f00 */
        /* <DEDUP_REMOVED lines=9> */
[----:B------:R-:W-:Y:S01]  /*7a80*/  IMAD.MOV.U32 R87, RZ, RZ, R71 ;  /* 0x000000ffff577224 */ /* 0x000fe200078e0047 */
[----:B------:R-:W-:Y:S01]  /*7a90*/  MOV R88, R8 ;  /* 0x0000000800587202 */ /* 0x000fe20000000f00 */
[----:B------:R-:W-:-:S05]  /*7aa0*/  IMAD.MOV.U32 R89, RZ, RZ, R10 ;  /* 0x000000ffff597224 */ /* 0x000fca00078e000a */
        /* <DEDUP_REMOVED lines=9> */
[----:B------:R-:W-:-:S04]  /*7b40*/  IMAD.MOV.U32 R87, RZ, RZ, R11 ;  /* 0x000000ffff577224 */ /* 0x000fc800078e000b */
[----:B-1----:R-:W-:Y:S08]  /*7b50*/  HMMA.16816.F32 R80, R92, R32, R80 ;  /* 0x000000205c50723c */ /* 0x002ff00000001850 */
        /* <DEDUP_REMOVED lines=16> */
[----:B------:R-:W-:-:S04]  /*7c60*/  IMAD.MOV.U32 R87, RZ, RZ, R7 ;  /* 0x000000ffff577224 */ /* 0x000fc800078e0007 */
[----:B------:R-:W-:Y:S01]  /*7c70*/  HMMA.16816.F32 R76, R88, R32, R76 ;  /* 0x00000020584c723c */ /* 0x000fe2000000184c */
[----:B------:R-:W-:-:S05]  /*7c80*/  IADD3 R88, P1, PT, R138, 0x6000, RZ ;  /* 0x000060008a587810 */ /* 0x000fca0007f3e0ff */
[----:B------:R-:W-:Y:S02]  /*7c90*/  IMAD.X R89, RZ, RZ, R139, P1 ;  /* 0x000000ffff597224 */ /* 0x000fe400008e068b */
[----:B------:R-:W-:Y:S01]  /*7ca0*/  HMMA.16816.F32 R56, R84, R32, R56 ;  /* 0x000000205438723c */ /* 0x000fe20000001838 */
[----:B------:R-:W-:Y:S02]  /*7cb0*/  IADD3 R84, P0, PT, R126, 0x6000, RZ ;  /* 0x000060007e547810 */ /* 0x000fe40007f1e0ff */
[----:B------:R-:W-:Y:S02]  /*7cc0*/  MOV R92, R88 ;  /* 0x00000058005c7202 */ /* 0x000fe40000000f00 */
[----:B------:R-:W-:Y:S02]  /*7cd0*/  IADD3.X R85, PT, PT, RZ, R127, RZ, P0, !PT ;  /* 0x0000007fff557210 */ /* 0x000fe400007fe4ff */
[----:B------:R-:W-:Y:S02]  /*7ce0*/  IADD3 R86, P0, PT, R140, 0x6000, RZ ;  /* 0x000060008c567810 */ /* 0x000fe40007f1e0ff */
[----:B------:R-:W-:-:S02]  /*7cf0*/  MOV R90, R84 ;  /* 0x00000054005a7202 */ /* 0x000fc40000000f00 */
[----:B------:R-:W-:Y:S02]  /*7d00*/  IADD3.X R87, PT, PT, RZ, R141, RZ, P0, !PT ;  /* 0x0000008dff577210 */ /* 0x000fe400007fe4ff */
[----:B------:R-:W-:Y:S01]  /*7d10*/  IADD3 R32, P0, PT, R142, 0x6000, RZ ;  /* 0x000060008e207810 */ /* 0x000fe20007f1e0ff */
[----:B------:R-:W1:Y:S01]  /*7d20*/  LDSM.16.M88.4 R68, [R90] ;  /* 0x000000005a44783b */ /* 0x000e620000000200 */
[----:B------:R-:W-:Y:S02]  /*7d30*/  MOV R91, R86 ;  /* 0x00000056005b7202 */ /* 0x000fe40000000f00 */
[----:B------:R-:W-:Y:S01]  /*7d40*/  HMMA.16816.F32 R84, R100, R34, R12 ;  /* 0x000000226454723c */ /* 0x000fe2000000180c */
[----:B------:R-:W-:Y:S01]  /*7d50*/  IMAD.X R33, RZ, RZ, R143, P0 ;  /* 0x000000ffff217224 */ /* 0x000fe200000e068f */
[----:B------:R-:W-:Y:S01]  /*7d60*/  MOV R100, R4 ;  /* 0x0000000400647202 */ /* 0x000fe20000000f00 */
[----:B------:R-:W-:Y:S01]  /*7d70*/  IMAD.MOV.U32 R101, RZ, RZ, R6 ;  /* 0x000000ffff657224 */ /* 0x000fe200078e0006 */
[----:B------:R-:W-:Y:S01]  /*7d80*/  MOV R102, R5 ;  /* 0x0000000500667202 */ /* 0x000fe20000000f00 */
[----:B------:R-:W-:Y:S01]  /*7d90*/  IMAD.MOV.U32 R103, RZ, RZ, R7 ;  /* 0x000000ffff677224 */ /* 0x000fe200078e0007 */
[----:B------:R-:W-:Y:S01]  /*7da0*/  MOV R32, R32 ;  /* 0x0000002000207202 */ /* 0x000fe20000000f00 */
[----:B------:R-:W2:Y:S01]  /*7db0*/  LDSM.16.M88.4 R4, [R91] ;  /* 0x000000005b04783b */ /* 0x000ea20000000200 */
[----:B------:R-:W-:-:S03]  /*7dc0*/  IADD3 R88, P0, PT, R136, 0x6000, RZ ;  /* 0x0000600088587810 */ /* 0x000fc60007f1e0ff */
[----:B------:R3:W4:Y:S01]  /*7dd0*/  LDSM.16.M88.4 R12, [R92] ;  /* 0x000000005c0c783b */ /* 0x0007220000000200 */
[----:B------:R-:W-:Y:S01]  /*7de0*/  HMMA.16816.F32 R36, R100, R34, R36 ;  /* 0x000000226424723c */ /* 0x000fe20000001824 */
[----:B------:R-:W-:Y:S01]  /*7df0*/  IMAD.MOV.U32 R100, RZ, RZ, R8 ;  /* 0x000000ffff647224 */ /* 0x000fe200078e0008 */
[----:B------:R-:W-:Y:S01]  /*7e00*/  MOV R101, R10 ;  /* 0x0000000a00657202 */ /* 0x000fe20000000f00 */
[----:B------:R-:W-:Y:S01]  /*7e10*/  IMAD.MOV.U32 R102, RZ, RZ, R9 ;  /* 0x000000ffff667224 */ /* 0x000fe200078e0009 */
[----:B------:R-:W-:Y:S02]  /*7e20*/  MOV R103, R11 ;  /* 0x0000000b00677202 */ /* 0x000fe40000000f00 */
[----:B------:R2:W5:Y:S01]  /*7e30*/  LDSM.16.M88.4 R8, [R32] ;  /* 0x000000002008783b */ /* 0x0005620000000200 */
[----:B------:R-:W-:Y:S01]  /*7e40*/  IADD3.X R89, PT, PT, RZ, R137, RZ, P0, !PT ;  /* 0x00000089ff597210 */ /* 0x000fe200007fe4ff */
[----:B---3--:R-:W-:-:S03]  /*7e50*/  IMAD.MOV.U32 R92, RZ, RZ, R72 ;  /* 0x000000ffff5c7224 */ /* 0x008fc600078e0048 */
[----:B------:R-:W-:Y:S01]  /*7e60*/  MOV R88, R88 ;  /* 0x0000005800587202 */ /* 0x000fe20000000f00 */
[-C--:B------:R-:W-:Y:S04]  /*7e70*/  HMMA.16816.F32 R60, R100, R34.reuse, R60 ;  /* 0x00000022643c723c */ /* 0x080fe8000000183c */
[----:B------:R-:W3:Y:S04]  /*7e80*/  LDSM.16.M88.4 R72, [R88] ;  /* 0x000000005848783b */ /* 0x000ee80000000200 */
[----:B------:R-:W-:Y:S01]  /*7e90*/  HMMA.16816.F32 R64, R92, R34, R64 ;  /* 0x000000225c40723c */ /* 0x000fe20000001840 */
[----:B-1----:R-:W-:Y:S01]  /*7ea0*/  MOV R92, R68 ;  /* 0x00000044005c7202 */ /* 0x002fe20000000f00 */
[----:B------:R-:W-:Y:S01]  /*7eb0*/  IMAD.MOV.U32 R93, RZ, RZ, R70 ;  /* 0x000000ffff5d7224 */ /* 0x000fe200078e0046 */
[----:B------:R-:W-:Y:S01]  /*7ec0*/  MOV R94, R69 ;  /* 0x00000045005e7202 */ /* 0x000fe20000000f00 */
[----:B------:R-:W-:Y:S01]  /*7ed0*/  IMAD.MOV.U32 R95, RZ, RZ, R71 ;  /* 0x000000ffff5f7224 */ /* 0x000fe200078e0047 */
[----:B--2---:R-:W-:Y:S01]  /*7ee0*/  MOV R32, R4 ;  /* 0x0000000400207202 */ /* 0x004fe20000000f00 */
[----:B------:R-:W-:Y:S01]  /*7ef0*/  IMAD.MOV.U32 R33, RZ, RZ, R6 ;  /* 0x000000ffff217224 */ /* 0x000fe200078e0006 */
[----:B------:R-:W-:Y:S01]  /*7f00*/  MOV R34, R5 ;  /* 0x0000000500227202 */ /* 0x000fe20000000f00 */
[----:B------:R-:W-:-:S03]  /*7f10*/  IMAD.MOV.U32 R35, RZ, RZ, R7 ;  /* 0x000000ffff237224 */ /* 0x000fc600078e0007 */
[-C--:B----4-:R-:W-:Y:S08]  /*7f20*/  HMMA.16816.F32 R16, R92, R12.reuse, R16 ;  /* 0x0000000c5c10723c */ /* 0x090ff00000001810 */
[----:B------:R-:W-:Y:S01]  /*7f30*/  HMMA.16816.F32 R20, R32, R12, R20 ;  /* 0x0000000c2014723c */ /* 0x000fe20000001814 */
[----:B-----5:R-:W-:Y:S01]  /*7f40*/  MOV R32, R8 ;  /* 0x0000000800207202 */ /* 0x020fe20000000f00 */
[----:B------:R-:W-:Y:S01]  /*7f50*/  IMAD.MOV.U32 R33, RZ, RZ, R10 ;  /* 0x000000ffff217224 */ /* 0x000fe200078e000a */
[----:B------:R-:W-:Y:S01]  /*7f60*/  MOV R34, R9 ;  /* 0x0000000900227202 */ /* 0x000fe20000000f00 */
[----:B------:R-:W-:Y:S01]  /*7f70*/  IMAD.MOV.U32 R35, RZ, RZ, R11 ;  /* 0x000000ffff237224 */ /* 0x000fe200078e000b */
[----:B---3--:R-:W-:Y:S01]  /*7f80*/  MOV R88, R72 ;  /* 0x0000004800587202 */ /* 0x008fe20000000f00 */
[----:B------:R-:W-:-:S05]  /*7f90*/  IMAD.MOV.U32 R89, RZ, RZ, R74 ;  /* 0x000000ffff597224 */ /* 0x000fca00078e004a */
[----:B------:R-:W-:Y:S01]  /*7fa0*/  HMMA.16816.F32 R24, R32, R12, R24 ;  /* 0x0000000c2018723c */ /* 0x000fe20000001818 */
[----:B------:R-:W-:Y:S01]  /*7fb0*/  IADD3 R32, P0, PT, R146, 0x6000, RZ ;  /* 0x0000600092207810 */ /* 0x000fe20007f1e0ff */
[----:B------:R-:W-:Y:S01]  /*7fc0*/  IMAD.MOV.U32 R91, RZ, RZ, R75 ;  /* 0x000000ffff5b7224 */ /* 0x000fe200078e004b */
[----:B------:R-:W-:Y:S02]  /*7fd0*/  MOV R90, R73 ;  /* 0x00000049005a7202 */ /* 0x000fe40000000f00 */
[----:B------:R-:W-:-:S04]  /*7fe0*/  IADD3.X R33, PT, PT, RZ, R147, RZ, P0, !PT ;  /* 0x00000093ff217210 */ /* 0x000fc800007fe4ff */
[----:B------:R-:W-:Y:S01]  /*7ff0*/  MOV R32, R32 ;  /* 0x0000002000207202 */ /* 0x000fe20000000f00 */
[----:B------:R-:W-:Y:S01]  /*8000*/  HMMA.16816.F32 R28, R88, R12, R28 ;  /* 0x0000000c581c723c */ /* 0x000fe2000000181c */
[--C-:B------:R-:W-:Y:S01]  /*8010*/  IMAD.MOV.U32 R88, RZ, RZ, R68.reuse ;  /* 0x000000ffff587224 */ /* 0x100fe200078e0044 */
[-C--:B------:R-:W-:Y:S01]  /*8020*/  MOV R89, R70.reuse ;  /* 0x0000004600597202 */ /* 0x080fe20000000f00 */
[----:B------:R-:W-:Y:S01]  /*8030*/  IMAD.MOV.U32 R90, RZ, RZ, R69 ;  /* 0x000000ffff5a7224 */ /* 0x000fe200078e0045 */
[----:B------:R-:W-:Y:S01]  /*8040*/  MOV R91, R71 ;  /* 0x00000047005b7202 */ /* 0x000fe20000000f00 */
[----:B------:R-:W1:Y:S01]  /*8050*/  LDSM.16.M88.4 R32, [R32] ;  /* 0x000000002020783b */ /* 0x000e620000000200 */
[----:B------:R-:W-:Y:S01]  /*8060*/  IMAD.MOV.U32 R12, RZ, RZ, R68 ;  /* 0x000000ffff0c7224 */ /* 0x000fe200078e0044 */
[----:B------:R-:W-:-:S04]  /*8070*/  MOV R13, R70 ;  /* 0x00000046000d7202 */ /* 0x000fc80000000f00 */
[----:B------:R-:W-:Y:S01]  /*8080*/  HMMA.16816.F32 R96, R88, R14, R96 ;  /* 0x0000000e5860723c */ /* 0x000fe20000001860 */
        /* <DEDUP_REMOVED lines=16> */
[----:B------:R-:W-:-:S07]  /*8190*/  MOV R15, R71 ;  /* 0x00000047000f7202 */ /* 0x000fce0000000f00 */
[----:B-1----:R-:W-:Y:S01]  /*81a0*/  HMMA.16816.F32 R52, R12, R32, R52 ;  /* 0x000000200c34723c */ /* 0x002fe20000001834 */
        /* <DEDUP_REMOVED lines=22> */
[----:B------:R-:W-:Y:S01]  /*8310*/  MOV R71, R7 ;  /* 0x0000000700477202 */ /* 0x000fe20000000f00 */
[----:B------:R-:W-:Y:S01]  /*8320*/  IMAD.IADD R5, R3, 0x1, R0 ;  /* 0x0000000103057824 */ /* 0x000fe200078e0200 */
[----:B------:R-:W-:Y:S01]  /*8330*/  SHF.L.U32 R0, R0, 0x3, RZ ;  /* 0x0000000300007819 */ /* 0x000fe200000006ff */
[----:B------:R-:W-:Y:S01]  /*8340*/  HMMA.16816.F32 R84, R12, R34, R84 ;  /* 0x000000220c54723c */ /* 0x000fe20000001854 */
[----:B------:R-:W1:Y:S01]  /*8350*/  S2R R13, SR_CTAID.Y ;  /* 0x00000000000d7919 */ /* 0x000e620000002600 */
[----:B------:R-:W-:-:S02]  /*8360*/  LEA R4, R2, R3, 0xd ;  /* 0x0000000302047211 */ /* 0x000fc400078e68ff */
[----:B------:R-:W-:Y:S01]  /*8370*/  LOP3.LUT R7, R0, 0x18, RZ, 0xc0, !PT ;  /* 0x0000001800077812 */ /* 0x000fe200078ec0ff */
[----:B------:R-:W-:Y:S01]  /*8380*/  IMAD.SHL.U32 R0, R5, 0x4, RZ ;  /* 0x0000000405007824 */ /* 0x000fe200078e00ff */
[----:B------:R-:W-:Y:S01]  /*8390*/  LEA R2, R2, R5, 0x7 ;  /* 0x0000000502027211 */ /* 0x000fe200078e38ff */
[----:B------:R-:W-:Y:S01]  /*83a0*/  IMAD.IADD R4, R107, 0x1, R4 ;  /* 0x000000016b047824 */ /* 0x000fe200078e0204 */
[----:B------:R-:W-:Y:S01]  /*83b0*/  HMMA.16816.F32 R36, R68, R34, R36 ;  /* 0x000000224424723c */ /* 0x000fe20000001824 */
[----:B------:R-:W-:Y:S01]  /*83c0*/  MOV R68, R8 ;  /* 0x0000000800447202 */ /* 0x000fe20000000f00 */
[----:B------:R-:W-:Y:S01]  /*83d0*/  IMAD.MOV.U32 R69, RZ, RZ, R10 ;  /* 0x000000ffff457224 */ /* 0x000fe200078e000a */
[----:B------:R-:W-:Y:S01]  /*83e0*/  MOV R70, R9 ;  /* 0x0000000900467202 */ /* 0x000fe20000000f00 */
[----:B------:R-:W-:Y:S01]  /*83f0*/  IMAD.MOV.U32 R71, RZ, RZ, R11 ;  /* 0x000000ffff477224 */ /* 0x000fe200078e000b */
[----:B------:R-:W-:Y:S01]  /*8400*/  MOV R8, R72 ;  /* 0x0000004800087202 */ /* 0x000fe20000000f00 */
[----:B------:R-:W-:Y:S01]  /*8410*/  IMAD.MOV.U32 R9, RZ, RZ, R74 ;  /* 0x000000ffff097224 */ /* 0x000fe200078e004a */
[----:B------:R-:W-:Y:S01]  /*8420*/  MOV R10, R73 ;  /* 0x00000049000a7202 */ /* 0x000fe20000000f00 */
[----:B------:R-:W-:Y:S01]  /*8430*/  IMAD.MOV.U32 R11, RZ, RZ, R75 ;  /* 0x000000ffff0b7224 */ /* 0x000fe200078e004b */
[----:B------:R-:W-:-:S02]  /*8440*/  LOP3.LUT R3, R0, 0x1fc, RZ, 0xc0, !PT ;  /* 0x000001fc00037812 */ /* 0x000fc400078ec0ff */
[-C--:B------:R-:W-:Y:S01]  /*8450*/  HMMA.16816.F32 R60, R68, R34.reuse, R60 ;  /* 0x00000022443c723c */ /* 0x080fe2000000183c */
[----:B------:R-:W2:Y:S01]  /*8460*/  LDC R0, c[0x0][0x39c] ;  /* 0x0000e700ff007b82 */ /* 0x000ea20000000800 */
[----:B------:R-:W-:Y:S02]  /*8470*/  SHF.R.U32.HI R2, RZ, 0x7, R2 ;  /* 0x00000007ff027819 */ /* 0x000fe40000011602 */
[----:B------:R-:W-:Y:S02]  /*8480*/  LEA R4, R4, R7, 0x2 ;  /* 0x0000000704047211 */ /* 0x000fe400078e10ff */
[----:B------:R-:W-:Y:S01]  /*8490*/  LOP3.LUT R5, R5, 0x7f, RZ, 0xc0, !PT ;  /* 0x0000007f05057812 */ /* 0x000fe200078ec0ff */
[----:B------:R-:W-:Y:S01]  /*84a0*/  IMAD R32, R2, 0x200, R3 ;  /* 0x0000020002207824 */ /* 0x000fe200078e0203 */
[----:B------:R-:W-:Y:S01]  /*84b0*/  HMMA.16816.F32 R64, R8, R34, R64 ;  /* 0x000000220840723c */ /* 0x000fe20000001840 */
[----:B------:R3:W-:Y:S04]  /*84c0*/  STS.64 [R4+UR6], R16 ;  /* 0x0000001004007988 */ /* 0x0007e80008000a06 */
[----:B------:R-:W-:Y:S01]  /*84d0*/  STS.64 [R4+UR6+0x20], R96 ;  /* 0x0000206004007988 */ /* 0x000fe20008000a06 */
[----:B-1----:R-:W-:-:S02]  /*84e0*/  LEA R7, R13, R2, 0x7 ;  /* 0x000000020d077211 */ /* 0x002fc400078e38ff */
[----:B------:R-:W1:Y:S01]  /*84f0*/  LDC.64 R2, c[0x0][0x390] ;  /* 0x0000e400ff027b82 */ /* 0x000e620000000a00 */
[----:B------:R4:W-:Y:S01]  /*8500*/  STS.64 [R4+UR6+0x1000], R18 ;  /* 0x0010001204007988 */ /* 0x0009e20008000a06 */
[C---:B------:R-:W-:Y:S01]  /*8510*/  IADD3 R11, PT, PT, R7.reuse, 0x4, RZ ;  /* 0x00000004070b7810 */ /* 0x040fe20007ffe0ff */
[C---:B------:R-:W-:Y:S01]  /*8520*/  VIADD R9, R7.reuse, 0x2 ;  /* 0x0000000207097836 */ /* 0x040fe20000000000 */
[C---:B------:R-:W-:Y:S01]  /*8530*/  IADD3 R15, PT, PT, R7.reuse, 0x8, RZ ;  /* 0x00000008070f7810 */ /* 0x040fe20007ffe0ff */
[----:B------:R-:W-:Y:S01]  /*8540*/  STS.64 [R4+UR6+0x1020], R98 ;  /* 0x0010206204007988 */ /* 0x000fe20008000a06 */
[C---:B------:R-:W-:Y:S02]  /*8550*/  VIADD R13, R7.reuse, 0x6 ;  /* 0x00000006070d7836 */ /* 0x040fe40000000000 */
[----:B---3--:R-:W-:Y:S01]  /*8560*/  VIADD R17, R7, 0xa ;  /* 0x0000000a07117836 */ /* 0x008fe20000000000 */
[----:B------:R-:W-:Y:S01]  /*8570*/  STS.64 [R4+UR6+0x40], R52 ;  /* 0x0000403404007988 */ /* 0x000fe20008000a06 */
[----:B--2---:R-:W-:-:S02]  /*8580*/  IMAD R6, R11, R0, UR4 ;  /* 0x000000040b067e24 */ /* 0x004fc4000f8e0200 */
[-C--:B------:R-:W-:Y:S01]  /*8590*/  IMAD R10, R15, R0.reuse, UR4 ;  /* 0x000000040f0a7e24 */ /* 0x080fe2000f8e0200 */
[----:B------:R-:W-:Y:S01]  /*85a0*/  STS.64 [R4+UR6+0x60], R84 ;  /* 0x0000605404007988 */ /* 0x000fe20008000a06 */
[C---:B----4-:R-:W-:Y:S01]  /*85b0*/  IADD3 R19, PT, PT, R7.reuse, 0xc, RZ ;  /* 0x0000000c07137810 */ /* 0x050fe20007ffe0ff */
[-C--:B------:R-:W-:Y:S02]  /*85c0*/  IMAD R18, R7, R0.reuse, UR4 ;  /* 0x0000000407127e24 */ /* 0x080fe4000f8e0200 */
[----:B------:R-:W-:Y:S01]  /*85d0*/  STS.64 [R4+UR6+0x1040], R54 ;  /* 0x0010403604007988 */ /* 0x000fe20008000a06 */
[-C--:B------:R-:W-:Y:S02]  /*85e0*/  IMAD R8, R13, R0.reuse, UR4 ;  /* 0x000000040d087e24 */ /* 0x080fe4000f8e0200 */
[-C--:B------:R-:W-:Y:S01]  /*85f0*/  IMAD R14, R19, R0.reuse, UR4 ;  /* 0x00000004130e7e24 */ /* 0x080fe2000f8e0200 */
[----:B------:R-:W-:Y:S01]  /*8600*/  STS.64 [R4+UR6+0x1060], R86 ;  /* 0x0010605604007988 */ /* 0x000fe20008000a06 */
[----:B------:R-:W-:Y:S01]  /*8610*/  IMAD R12, R17, R0, UR4 ;  /* 0x00000004110c7e24 */ /* 0x000fe2000f8e0200 */
[----:B------:R-:W-:-:S02]  /*8620*/  IADD3 R19, PT, PT, R5, R6, RZ ;  /* 0x0000000605137210 */ /* 0x000fc40007ffe0ff */
[----:B------:R2:W-:Y:S04]  /*8630*/  STS.64 [R4+UR6+0x2000], R20 ;  /* 0x0020001404007988 */ /* 0x0005e80008000a06 */
[----:B------:R3:W-:Y:S04]  /*8640*/  STS.64 [R4+UR6+0x3000], R22 ;  /* 0x0030001604007988 */ /* 0x0007e80008000a06 */
[----:B------:R-:W-:Y:S04]  /*8650*/  STS.64 [R4+UR6+0x2020], R40 ;  /* 0x0020202804007988 */ /* 0x000fe80008000a06 */
[----:B------:R-:W-:Y:S01]  /*8660*/  STS.64 [R4+UR6+0x3020], R42 ;  /* 0x0030202a04007988 */ /* 0x000fe20008000a06 */
[----:B--2---:R-:W-:-:S03]  /*8670*/  VIADD R21, R7, 0xe ;  /* 0x0000000e07157836 */ /* 0x004fc60000000000 */
[----:B------:R-:W-:Y:S01]  /*8680*/  STS.64 [R4+UR6+0x2040], R56 ;  /* 0x0020403804007988 */ /* 0x000fe20008000a06 */
[----:B------:R-:W-:Y:S01]  /*8690*/  IMAD R16, R21, R0, UR4 ;  /* 0x0000000415107e24 */ /* 0x000fe2000f8e0200 */
[C---:B---3--:R-:W-:Y:S01]  /*86a0*/  IADD3 R23, PT, PT, R5.reuse, R10, RZ ;  /* 0x0000000a05177210 */ /* 0x048fe20007ffe0ff */
[C---:B------:R-:W-:Y:S01]  /*86b0*/  IMAD.IADD R21, R5.reuse, 0x1, R8 ;  /* 0x0000000105157824 */ /* 0x040fe200078e0208 */
[----:B------:R-:W-:Y:S04]  /*86c0*/  STS.64 [R4+UR6+0x2060], R36 ;  /* 0x0020602404007988 */ /* 0x000fe80008000a06 */
[----:B------:R-:W-:Y:S04]  /*86d0*/  STS.64 [R4+UR6+0x3040], R58 ;  /* 0x0030403a04007988 */ /* 0x000fe80008000a06 */
[----:B------:R-:W-:Y:S04]  /*86e0*/  STS.64 [R4+UR6+0x3060], R38 ;  /* 0x0030602604007988 */ /* 0x000fe80008000a06 */
[----:B------:R2:W-:Y:S04]  /*86f0*/  STS.64 [R4+UR6+0x4000], R24 ;  /* 0x0040001804007988 */ /* 0x0005e80008000a06 */
[----:B------:R3:W-:Y:S04]  /*8700*/  STS.64 [R4+UR6+0x5000], R26 ;  /* 0x0050001a04007988 */ /* 0x0007e80008000a06 */
[----:B------:R-:W-:Y:S04]  /*8710*/  STS.64 [R4+UR6+0x4020], R44 ;  /* 0x0040202c04007988 */ /* 0x000fe80008000a06 */
[----:B------:R-:W-:Y:S01]  /*8720*/  STS.64 [R4+UR6+0x5020], R46 ;  /* 0x0050202e04007988 */ /* 0x000fe20008000a06 */
[----:B--2---:R-:W-:-:S03]  /*8730*/  IMAD.IADD R25, R5, 0x1, R12 ;  /* 0x0000000105197824 */ /* 0x004fc600078e020c */
[----:B------:R-:W-:Y:S01]  /*8740*/  STS.64 [R4+UR6+0x4040], R76 ;  /* 0x0040404c04007988 */ /* 0x000fe20008000a06 */
[----:B---3--:R-:W-:-:S03]  /*8750*/  IADD3 R27, PT, PT, R5, R14, RZ ;  /* 0x0000000e051b7210 */ /* 0x008fc60007ffe0ff */
[----:B------:R-:W-:Y:S04]  /*8760*/  STS.64 [R4+UR6+0x4060], R60 ;  /* 0x0040603c04007988 */ /* 0x000fe80008000a06 */
[----:B------:R-:W-:Y:S04]  /*8770*/  STS.64 [R4+UR6+0x5040], R78 ;  /* 0x0050404e04007988 */ /* 0x000fe80008000a06 */
[----:B------:R-:W-:Y:S04]  /*8780*/  STS.64 [R4+UR6+0x5060], R62 ;  /* 0x0050603e04007988 */ /* 0x000fe80008000a06 */
[----:B------:R2:W-:Y:S04]  /*8790*/  STS.64 [R4+UR6+0x6000], R28 ;  /* 0x0060001c04007988 */ /* 0x0005e80008000a06 */
[----:B------:R-:W-:Y:S04]  /*87a0*/  STS.64 [R4+UR6+0x7000], R30 ;  /* 0x0070001e04007988 */ /* 0x000fe80008000a06 */
[----:B------:R-:W-:Y:S04]  /*87b0*/  STS.64 [R4+UR6+0x6020], R48 ;  /* 0x0060203004007988 */ /* 0x000fe80008000a06 */
[----:B------:R-:W-:Y:S01]  /*87c0*/  STS.64 [R4+UR6+0x7020], R50 ;  /* 0x0070203204007988 */ /* 0x000fe20008000a06 */
[----:B--2---:R-:W-:-:S03]  /*87d0*/  IADD3 R29, PT, PT, R5, R18, RZ ;  /* 0x00000012051d7210 */ /* 0x004fc60007ffe0ff */
[----:B------:R-:W-:Y:S04]  /*87e0*/  STS.64 [R4+UR6+0x6040], R80 ;  /* 0x0060405004007988 */ /* 0x000fe80008000a06 */
[----:B------:R-:W-:Y:S04]  /*87f0*/  STS.64 [R4+UR6+0x6060], R64 ;  /* 0x0060604004007988 */ /* 0x000fe80008000a06 */
[----:B------:R-:W-:Y:S04]  /*8800*/  STS.64 [R4+UR6+0x7040], R82 ;  /* 0x0070405204007988 */ /* 0x000fe80008000a06 */
[----:B------:R2:W-:Y:S02]  /*8810*/  STS.64 [R4+UR6+0x7060], R66 ;  /* 0x0070604204007988 */ /* 0x0005e40008000a06 */
[----:B--2---:R-:W-:Y:S01]  /*8820*/  IMAD R4, R9, R0, UR4 ;  /* 0x0000000409047e24 */ /* 0x004fe2000f8e0200 */
[----:B------:R-:W-:-:S03]  /*8830*/  UMOV UR4, 0x1000 ;  /* 0x0000100000047882 */ /* 0x000fc60000000000 */
[C---:B------:R-:W-:Y:S01]  /*8840*/  IMAD.IADD R17, R5.reuse, 0x1, R4 ;  /* 0x0000000105117824 */ /* 0x040fe200078e0204 */
[----:B------:R-:W-:Y:S01]  /*8850*/  IADD3 R4, PT, PT, R32, UR6, RZ ;  /* 0x0000000620047c10 */ /* 0x000fe2000fffe0ff */
[----:B------:R-:W-:Y:S01]  /*8860*/  IMAD.IADD R5, R5, 0x1, R16 ;  /* 0x0000000105057824 */ /* 0x000fe200078e0210 */
[----:B-1----:R-:W-:Y:S06]  /*8870*/  BAR.SYNC.DEFER_BLOCKING 0x0 ;  /* 0x0000000000007b1d */ /* 0x002fec0000010000 */
.L_x_8:
[----:B--2---:R-:W1:Y:S01]  /*8880*/  LDS R6, [R4+UR4+-0x1000] ;  /* 0xfff0000404067984 */ /* 0x004e620008000800 */
[----:B------:R-:W-:-:S03]  /*8890*/  IMAD.WIDE R8, R17, 0x2, R2 ;  /* 0x0000000211087825 */ /* 0x000fc600078e0202 */
[----:B------:R-:W2:Y:S01]  /*88a0*/  LDS R7, [R4+UR4+-0xc00] ;  /* 0xfff4000404077984 */ /* 0x000ea20008000800 */
[----:B------:R-:W-:-:S03]  /*88b0*/  IMAD R35, R0, 0x10, R21 ;  /* 0x0000001000237824 */ /* 0x000fc600078e0215 */
[----:B------:R-:W3:Y:S04]  /*88c0*/  LDS R12, [R4+UR4+-0x800] ;  /* 0xfff80004040c7984 */ /* 0x000ee80008000800 */
[----:B------:R-:W4:Y:S04]  /*88d0*/  LDS R13, [R4+UR4+-0x400] ;  /* 0xfffc0004040d7984 */ /* 0x000f280008000800 */
[----:B------:R-:W5:Y:S04]  /*88e0*/  LDS R14, [R4+UR4] ;  /* 0x00000004040e7984 */ /* 0x000f680008000800 */
[----:B------:R-:W5:Y:S04]  /*88f0*/  LDS R15, [R4+UR4+0x400] ;  /* 0x00040004040f7984 */ /* 0x000f680008000800 */
[----:B------:R-:W5:Y:S04]  /*8900*/  LDS R31, [R4+UR4+0x1800] ;  /* 0x00180004041f7984 */ /* 0x000f680008000800 */
[----:B------:R-:W5:Y:S04]  /*8910*/  LDS R24, [R4+UR4+0x800] ;  /* 0x0008000404187984 */ /* 0x000f680008000800 */
[----:B------:R-:W5:Y:S04]  /*8920*/  LDS R26, [R4+UR4+0xc00] ;  /* 0x000c0004041a7984 */ /* 0x000f680008000800 */
[----:B------:R-:W5:Y:S04]  /*8930*/  LDS R28, [R4+UR4+0x1000] ;  /* 0x00100004041c7984 */ /* 0x000f680008000800 */
[----:B------:R-:W5:Y:S01]  /*8940*/  LDS R30, [R4+UR4+0x1400] ;  /* 0x00140004041e7984 */ /* 0x000f620008000800 */
[----:B-1----:R-:W-:-:S03]  /*8950*/  F2FP.F16.F32.PACK_AB R10, RZ, R6 ;  /* 0x00000006ff0a723e */ /* 0x002fc600000000ff */
[----:B------:R-:W1:Y:S01]  /*8960*/  LDS R32, [R4+UR4+0x1c00] ;  /* 0x001c000404207984 */ /* 0x000e620008000800 */
[----:B--2---:R-:W-:Y:S01]  /*8970*/  F2FP.F16.F32.PACK_AB R11, RZ, R7 ;  /* 0x00000007ff0b723e */ /* 0x004fe200000000ff */
[----:B------:R-:W-:Y:S01]  /*8980*/  IMAD.WIDE R6, R29, 0x2, R2 ;  /* 0x000000021d067825 */ /* 0x000fe200078e0202 */
[----:B---3--:R-:W-:Y:S01]  /*8990*/  F2FP.F16.F32.PACK_AB R16, RZ, R12 ;  /* 0x0000000cff10723e */ /* 0x008fe200000000ff */
[----:B------:R-:W2:Y:S03]  /*89a0*/  LDS R39, [R4+UR4+0x3000] ;  /* 0x0030000404277984 */ /* 0x000ea60008000800 */
[----:B------:R-:W-:Y:S01]  /*89b0*/  PRMT R33, R16, 0x7610, R33 ;  /* 0x0000761010217816 */ /* 0x000fe20000000021 */
[----:B------:R3:W-:Y:S01]  /*89c0*/  STG.E.U16 desc[UR10][R6.64], R10 ;  /* 0x0000000a06007986 */ /* 0x0007e2000c10150a */
[----:B----4-:R-:W-:Y:S01]  /*89d0*/  F2FP.F16.F32.PACK_AB R18, RZ, R13 ;  /* 0x0000000dff12723e */ /* 0x010fe200000000ff */
[----:B------:R-:W-:Y:S01]  /*89e0*/  IMAD.WIDE R12, R25, 0x2, R2 ;  /* 0x00000002190c7825 */ /* 0x000fe200078e0202 */
[----:B-----5:R-:W-:Y:S01]  /*89f0*/  F2FP.F16.F32.PACK_AB R20, RZ, R14 ;  /* 0x0000000eff14723e */ /* 0x020fe200000000ff */
[----:B------:R4:W-:Y:S01]  /*8a00*/  STG.E.U16 desc[UR10][R8.64], R11 ;  /* 0x0000000b08007986 */ /* 0x0009e2000c10150a */
[----:B------:R-:W-:-:S02]  /*8a10*/  LEA R25, R0, R25, 0x4 ;  /* 0x0000001900197211 */ /* 0x000fc400078e20ff */
[----:B------:R-:W-:Y:S01]  /*8a20*/  F2FP.F16.F32.PACK_AB R22, RZ, R15 ;  /* 0x0000000fff16723e */ /* 0x000fe200000000ff */
[----:B------:R-:W5:Y:S01]  /*8a30*/  LDS R34, [R4+UR4+0x2000] ;  /* 0x0020000404227984 */ /* 0x000f620008000800 */
[--C-:B------:R-:W-:Y:S01]  /*8a40*/  IMAD.WIDE R14, R27, 0x2, R2.reuse ;  /* 0x000000021b0e7825 */ /* 0x100fe200078e0202 */
[----:B------:R-:W-:Y:S02]  /*8a50*/  F2FP.F16.F32.PACK_AB R16, RZ, R31 ;  /* 0x0000001fff10723e */ /* 0x000fe400000000ff */
[----:B------:R-:W5:Y:S01]  /*8a60*/  LDS R36, [R4+UR4+0x2400] ;  /* 0x0024000404247984 */ /* 0x000f620008000800 */
[--C-:B---3--:R-:W-:Y:S01]  /*8a70*/  IMAD.WIDE R6, R19, 0x2, R2.reuse ;  /* 0x0000000213067825 */ /* 0x108fe200078e0202 */
[----:B------:R-:W-:Y:S02]  /*8a80*/  F2FP.F16.F32.PACK_AB R24, RZ, R24 ;  /* 0x00000018ff18723e */ /* 0x000fe400000000ff */
[----:B------:R-:W3:Y:S01]  /*8a90*/  LDS R37, [R4+UR4+0x2800] ;  /* 0x0028000404257984 */ /* 0x000ee20008000800 */
[----:B----4-:R-:W-:Y:S01]  /*8aa0*/  IMAD.WIDE R8, R21, 0x2, R2 ;  /* 0x0000000215087825 */ /* 0x010fe200078e0202 */
[----:B------:R-:W-:-:S02]  /*8ab0*/  F2FP.F16.F32.PACK_AB R26, RZ, R26 ;  /* 0x0000001aff1a723e */ /* 0x000fc400000000ff */
[----:B------:R4:W-:Y:S01]  /*8ac0*/  STG.E.U16 desc[UR10][R6.64], R33 ;  /* 0x0000002106007986 */ /* 0x0009e2000c10150a */
[----:B------:R-:W-:Y:S01]  /*8ad0*/  IMAD.WIDE R10, R23, 0x2, R2 ;  /* 0x00000002170a7825 */ /* 0x000fe200078e0202 */
[----:B------:R-:W-:Y:S02]  /*8ae0*/  F2FP.F16.F32.PACK_AB R28, RZ, R28 ;  /* 0x0000001cff1c723e */ /* 0x000fe400000000ff */
[----:B------:R-:W-:Y:S01]  /*8af0*/  LDS R21, [R4+UR4+0x3800] ;  /* 0x0038000404157984 */ /* 0x000fe20008000800 */
[C---:B------:R-:W-:Y:S01]  /*8b00*/  IMAD R31, R0.reuse, 0x10, R17 ;  /* 0x00000010001f7824 */ /* 0x040fe200078e0211 */
[----:B------:R-:W-:Y:S02]  /*8b10*/  F2FP.F16.F32.PACK_AB R30, RZ, R30 ;  /* 0x0000001eff1e723e */ /* 0x000fe400000000ff */
[----:B------:R2:W-:Y:S01]  /*8b20*/  STG.E.U16 desc[UR10][R8.64], R18 ;  /* 0x0000001208007986 */ /* 0x0005e2000c10150a */
[----:B------:R-:W-:Y:S01]  /*8b30*/  IMAD R23, R0, 0x10, R23 ;  /* 0x0000001000177824 */ /* 0x000fe200078e0217 */
[----:B-1----:R-:W-:-:S02]  /*8b40*/  F2FP.F16.F32.PACK_AB R32, RZ, R32 ;  /* 0x00000020ff20723e */ /* 0x002fc400000000ff */
[----:B------:R1:W-:Y:S01]  /*8b50*/  STG.E.U16 desc[UR10][R10.64], R20 ;  /* 0x000000140a007986 */ /* 0x0003e2000c10150a */
[C---:B----4-:R-:W-:Y:S01]  /*8b60*/  LEA R33, R0.reuse, R19, 0x4 ;  /* 0x0000001300217211 */ /* 0x050fe200078e20ff */
[----:B------:R-:W-:Y:S01]  /*8b70*/  IMAD.WIDE R6, R5, 0x2, R2 ;  /* 0x0000000205067825 */ /* 0x000fe200078e0202 */
[C---:B------:R-:W-:Y:S01]  /*8b80*/  LEA R19, R0.reuse, R29, 0x4 ;  /* 0x0000001d00137211 */ /* 0x040fe200078e20ff */
[----:B------:R-:W4:Y:S01]  /*8b90*/  LDS R20, [R4+UR4+0x3400] ;  /* 0x0034000404147984 */ /* 0x000f220008000800 */
[C---:B------:R-:W-:Y:S01]  /*8ba0*/  LEA R29, R0.reuse, R5, 0x4 ;  /* 0x00000005001d7211 */ /* 0x040fe200078e20ff */
[----:B------:R-:W-:Y:S02]  /*8bb0*/  IMAD R27, R0, 0x10, R27 ;  /* 0x00000010001b7824 */ /* 0x000fe400078e021b */
[----:B------:R5:W-:Y:S01]  /*8bc0*/  STG.E.U16 desc[UR10][R12.64], R22 ;  /* 0x000000160c007986 */ /* 0x000be2000c10150a */
[----:B--2---:R-:W-:Y:S01]  /*8bd0*/  IMAD.WIDE R8, R19, 0x2, R2 ;  /* 0x0000000213087825 */ /* 0x004fe200078e0202 */
[----:B------:R-:W-:-:S02]  /*8be0*/  F2FP.F16.F32.PACK_AB R18, RZ, R39 ;  /* 0x00000027ff12723e */ /* 0x000fc400000000ff */
[----:B------:R-:W2:Y:S01]  /*8bf0*/  LDS R22, [R4+UR4+0x3c00] ;  /* 0x003c000404167984 */ /* 0x000ea20008000800 */
[----:B-1----:R-:W-:Y:S01]  /*8c00*/  IMAD.WIDE R10, R31, 0x2, R2 ;  /* 0x000000021f0a7825 */ /* 0x002fe200078e0202 */
[----:B------:R-:W-:Y:S02]  /*8c10*/  PRMT R42, R18, 0x7610, R42 ;  /* 0x00007610122a7816 */ /* 0x000fe4000000002a */
[----:B------:R-:W1:Y:S01]  /*8c20*/  LDS R38, [R4+UR4+0x2c00] ;  /* 0x002c000404267984 */ /* 0x000e620008000800 */
[----:B------:R-:W-:Y:S01]  /*8c30*/  IMAD R39, R0, 0x10, R19 ;  /* 0x0000001000277824 */ /* 0x000fe200078e0213 */
[----:B-----5:R-:W-:Y:S02]  /*8c40*/  F2FP.F16.F32.PACK_AB R34, RZ, R34 ;  /* 0x00000022ff22723e */ /* 0x020fe400000000ff */
[----:B------:R5:W-:Y:S01]  /*8c50*/  STG.E.U16 desc[UR10][R14.64], R24 ;  /* 0x000000180e007986 */ /* 0x000be2000c10150a */
[----:B------:R-:W-:Y:S01]  /*8c60*/  IMAD.WIDE R12, R33, 0x2, R2 ;  /* 0x00000002210c7825 */ /* 0x000fe200078e0202 */
[----:B------:R-:W-:-:S02]  /*8c70*/  F2FP.F16.F32.PACK_AB R36, RZ, R36 ;  /* 0x00000024ff24723e */ /* 0x000fc400000000ff */
[----:B------:R-:W1:Y:S01]  /*8c80*/  LDS R40, [R4+UR4+0x4000] ;  /* 0x0040000404287984 */ /* 0x000e620008000800 */
[C---:B------:R-:W-:Y:S01]  /*8c90*/  LEA R31, R0.reuse, R31, 0x4 ;  /* 0x0000001f001f7211 */ /* 0x040fe200078e20ff */
[----:B------:R-:W-:Y:S01]  /*8ca0*/  IMAD R33, R0, 0x10, R33 ;  /* 0x0000001000217824 */ /* 0x000fe200078e0221 */
[----:B---3--:R-:W-:Y:S01]  /*8cb0*/  F2FP.F16.F32.PACK_AB R37, RZ, R37 ;  /* 0x00000025ff25723e */ /* 0x008fe200000000ff */
[----:B------:R-:W3:Y:S01]  /*8cc0*/  LDS R41, [R4+UR4+0x4400] ;  /* 0x0044000404297984 */ /* 0x000ee20008000800 */
[----:B-----5:R-:W-:-:S03]  /*8cd0*/  IMAD.WIDE R14, R35, 0x2, R2 ;  /* 0x00000002230e7825 */ /* 0x020fc600078e0202 */
[----:B------:R5:W-:Y:S01]  /*8ce0*/  STG.E.U16 desc[UR10][R6.64], R26 ;  /* 0x0000001a06007986 */ /* 0x000be2000c10150a */
[----:B------:R-:W-:-:S03]  /*8cf0*/  LEA R35, R0, R35, 0x4 ;  /* 0x0000002300237211 */ /* 0x000fc600078e20ff */
[----:B------:R2:W-:Y:S04]  /*8d00*/  STG.E.U16 desc[UR10][R8.64], R28 ;  /* 0x0000001c08007986 */ /* 0x0005e8000c10150a */
[----:B------:R1:W-:Y:S01]  /*8d10*/  STG.E.U16 desc[UR10][R10.64], R30 ;  /* 0x0000001e0a007986 */ /* 0x0003e2000c10150a */
[----:B----4-:R-:W-:-:S03]  /*8d20*/  F2FP.F16.F32.PACK_AB R24, RZ, R20 ;  /* 0x00000014ff18723e */ /* 0x010fc600000000ff */
[----:B------:R4:W-:Y:S01]  /*8d30*/  STG.E.U16 desc[UR10][R12.64], R16 ;  /* 0x000000100c007986 */ /* 0x0009e2000c10150a */
[----:B-----5:R-:W-:Y:S01]  /*8d40*/  F2FP.F16.F32.PACK_AB R26, RZ, R21 ;  /* 0x00000015ff1a723e */ /* 0x020fe200000000ff */
[--C-:B------:R-:W-:Y:S02]  /*8d50*/  IMAD.WIDE R6, R23, 0x2, R2.reuse ;  /* 0x0000000217067825 */ /* 0x100fe400078e0202 */
[----:B------:R5:W-:Y:S02]  /*8d60*/  STG.E.U16 desc[UR10][R14.64], R32 ;  /* 0x000000200e007986 */ /* 0x000be4000c10150a */
[--C-:B--2---:R-:W-:Y:S01]  /*8d70*/  IMAD.WIDE R8, R25, 0x2, R2.reuse ;  /* 0x0000000219087825 */ /* 0x104fe200078e0202 */
[----:B------:R-:W-:Y:S01]  /*8d80*/  F2FP.F16.F32.PACK_AB R28, RZ, R22 ;  /* 0x00000016ff1c723e */ /* 0x000fe200000000ff */
[----:B------:R-:W2:Y:S01]  /*8d90*/  LDS R30, [R4+UR4+0x4800] ;  /* 0x00480004041e7984 */ /* 0x000ea20008000800 */
[C---:B------:R-:W-:Y:S01]  /*8da0*/  LEA R25, R0.reuse, R25, 0x4 ;  /* 0x0000001900197211 */ /* 0x040fe200078e20ff */
[--C-:B-1----:R-:W-:Y:S01]  /*8db0*/  IMAD.WIDE R10, R27, 0x2, R2.reuse ;  /* 0x000000021b0a7825 */ /* 0x102fe200078e0202 */
[----:B------:R-:W-:Y:S01]  /*8dc0*/  F2FP.F16.F32.PACK_AB R38, RZ, R38 ;  /* 0x00000026ff26723e */ /* 0x000fe200000000ff */
[----:B------:R-:W1:Y:S02]  /*8dd0*/  LDS R32, [R4+UR4+0x4c00] ;  /* 0x004c000404207984 */ /* 0x000e640008000800 */
[--C-:B----4-:R-:W-:Y:S01]  /*8de0*/  IMAD.WIDE R12, R29, 0x2, R2.reuse ;  /* 0x000000021d0c7825 */ /* 0x110fe200078e0202 */
[C---:B------:R-:W-:Y:S01]  /*8df0*/  LEA R29, R0.reuse, R29, 0x4 ;  /* 0x0000001d001d7211 */ /* 0x040fe200078e20ff */
[----:B------:R-:W4:Y:S02]  /*8e00*/  LDS R5, [R4+UR4+0x5000] ;  /* 0x0050000404057984 */ /* 0x000f240008000800 */
[----:B-----5:R-:W-:Y:S01]  /*8e10*/  IMAD.WIDE R14, R39, 0x2, R2 ;  /* 0x00000002270e7825 */ /* 0x020fe200078e0202 */
[----:B------:R-:W-:Y:S01]  /*8e20*/  F2FP.F16.F32.PACK_AB R40, RZ, R40 ;  /* 0x00000028ff28723e */ /* 0x000fe200000000ff */
[----:B------:R-:W5:Y:S02]  /*8e30*/  LDS R16, [R4+UR4+0x5400] ;  /* 0x0054000404107984 */ /* 0x000f640008000800 */
[C---:B------:R-:W-:Y:S01]  /*8e40*/  IMAD R23, R0.reuse, 0x10, R23 ;  /* 0x0000001000177824 */ /* 0x040fe200078e0217 */
[----:B---3--:R-:W-:Y:S01]  /*8e50*/  F2FP.F16.F32.PACK_AB R41, RZ, R41 ;  /* 0x00000029ff29723e */ /* 0x008fe200000000ff */
[----:B------:R-:W3:Y:S01]  /*8e60*/  LDS R17, [R4+UR4+0x5800] ;  /* 0x0058000404117984 */ /* 0x000ee20008000800 */
[----:B------:R-:W-:-:S02]  /*8e70*/  IMAD R27, R0, 0x10, R27 ;  /* 0x00000010001b7824 */ /* 0x000fc400078e021b */
[----:B------:R-:W-:Y:S01]  /*8e80*/  IMAD R39, R0, 0x10, R39 ;  /* 0x0000001000277824 */ /* 0x000fe200078e0227 */
[----:B------:R-:W3:Y:S04]  /*8e90*/  LDS R19, [R4+UR4+0x6000] ;  /* 0x0060000404137984 */ /* 0x000ee80008000800 */
[----:B------:R-:W3:Y:S04]  /*8ea0*/  LDS R21, [R4+UR4+0x6800] ;  /* 0x0068000404157984 */ /* 0x000ee80008000800 */
[----:B------:R-:W3:Y:S04]  /*8eb0*/  LDS R18, [R4+UR4+0x5c00] ;  /* 0x005c000404127984 */ /* 0x000ee80008000800 */
[----:B------:R-:W3:Y:S04]  /*8ec0*/  LDS R20, [R4+UR4+0x6400] ;  /* 0x0064000404147984 */ /* 0x000ee80008000800 */
[----:B------:R-:W3:Y:S01]  /*8ed0*/  LDS R22, [R4+UR4+0x6c00] ;  /* 0x006c000404167984 */ /* 0x000ee20008000800 */
[----:B------:R-:W-:-:S03]  /*8ee0*/  UIADD3 UR4, UPT, UPT, UR4, 0x8000, URZ ;  /* 0x0000800004047890 */ /* 0x000fc6000fffe0ff */
[----:B------:R5:W-:Y:S01]  /*8ef0*/  STG.E.U16 desc[UR10][R6.64], R34 ;  /* 0x0000002206007986 */ /* 0x000be2000c10150a */
[----:B--2---:R-:W-:Y:S01]  /*8f00*/  F2FP.F16.F32.PACK_AB R30, RZ, R30 ;  /* 0x0000001eff1e723e */ /* 0x004fe200000000ff */
[----:B------:R-:W-:Y:S02]  /*8f10*/  UISETP.NE.AND UP0, UPT, UR4, 0x11000, UPT ;  /* 0x000110000400788c */ /* 0x000fe4000bf05270 */
[----:B------:R2:W-:Y:S01]  /*8f20*/  STG.E.U16 desc[UR10][R8.64], R36 ;  /* 0x0000002408007986 */ /* 0x0005e2000c10150a */
[----:B-1----:R-:W-:-:S03]  /*8f30*/  F2FP.F16.F32.PACK_AB R32, RZ, R32 ;  /* 0x00000020ff20723e */ /* 0x002fc600000000ff */
[----:B------:R1:W-:Y:S01]  /*8f40*/  STG.E.U16 desc[UR10][R10.64], R37 ;  /* 0x000000250a007986 */ /* 0x0003e2000c10150a */
[----:B----4-:R-:W-:Y:S01]  /*8f50*/  F2FP.F16.F32.PACK_AB R5, RZ, R5 ;  /* 0x00000005ff05723e */ /* 0x010fe200000000ff */
[--C-:B-----5:R-:W-:Y:S02]  /*8f60*/  IMAD.WIDE R6, R31, 0x2, R2.reuse ;  /* 0x000000021f067825 */ /* 0x120fe400078e0202 */
[----:B------:R4:W-:Y:S01]  /*8f70*/  STG.E.U16 desc[UR10][R12.64], R38 ;  /* 0x000000260c007986 */ /* 0x0009e2000c10150a */
[----:B------:R-:W-:Y:S01]  /*8f80*/  F2FP.F16.F32.PACK_AB R16, RZ, R16 ;  /* 0x00000010ff10723e */ /* 0x000fe200000000ff */
[--C-:B--2---:R-:W-:Y:S02]  /*8f90*/  IMAD.WIDE R8, R33, 0x2, R2.reuse ;  /* 0x0000000221087825 */ /* 0x104fe400078e0202 */
[----:B------:R2:W-:Y:S01]  /*8fa0*/  STG.E.U16 desc[UR10][R14.64], R42 ;  /* 0x0000002a0e007986 */ /* 0x0005e2000c10150a */
[----:B------:R-:W-:Y:S01]  /*8fb0*/  LEA R33, R0, R33, 0x4 ;  /* 0x0000002100217211 */ /* 0x000fe200078e20ff */
[----:B-1----:R-:W-:-:S02]  /*8fc0*/  IMAD.WIDE R10, R35, 0x2, R2 ;  /* 0x00000002230a7825 */ /* 0x002fc400078e0202 */
[----:B------:R1:W-:Y:S01]  /*8fd0*/  STG.E.U16 desc[UR10][R6.64], R24 ;  /* 0x0000001806007986 */ /* 0x0003e2000c10150a */
[C---:B------:R-:W-:Y:S01]  /*8fe0*/  LEA R35, R0.reuse, R35, 0x4 ;  /* 0x0000002300237211 */ /* 0x040fe200078e20ff */
[----:B------:R-:W-:Y:S02]  /*8ff0*/  IMAD R31, R0, 0x10, R31 ;  /* 0x00000010001f7824 */ /* 0x000fe400078e021f */
[----:B------:R5:W-:Y:S01]  /*9000*/  STG.E.U16 desc[UR10][R8.64], R26 ;  /* 0x0000001a08007986 */ /* 0x000be2000c10150a */
[--C-:B----4-:R-:W-:Y:S01]  /*9010*/  IMAD.WIDE R12, R23, 0x2, R2.reuse ;  /* 0x00000002170c7825 */ /* 0x110fe200078e0202 */
[----:B---3--:R-:W-:Y:S02]  /*9020*/  F2FP.F16.F32.PACK_AB R17, RZ, R17 ;  /* 0x00000011ff11723e */ /* 0x008fe400000000ff */
[----:B------:R3:W-:Y:S01]  /*9030*/  STG.E.U16 desc[UR10][R10.64], R28 ;  /* 0x0000001c0a007986 */ /* 0x0007e2000c10150a */
[----:B--2---:R-:W-:Y:S01]  /*9040*/  IMAD.WIDE R14, R25, 0x2, R2 ;  /* 0x00000002190e7825 */ /* 0x004fe200078e0202 */
[----:B------:R-:W-:-:S02]  /*9050*/  F2FP.F16.F32.PACK_AB R19, RZ, R19 ;  /* 0x00000013ff13723e */ /* 0x000fc400000000ff */
[----:B------:R2:W-:Y:S01]  /*9060*/  STG.E.U16 desc[UR10][R12.64], R40 ;  /* 0x000000280c007986 */ /* 0x0005e2000c10150a */
[--C-:B-1----:R-:W-:Y:S01]  /*9070*/  IMAD.WIDE R6, R39, 0x2, R2.reuse ;  /* 0x0000000227067825 */ /* 0x102fe200078e0202 */
[----:B------:R-:W-:Y:S02]  /*9080*/  LEA R25, R0, R25, 0x4 ;  /* 0x0000001900197211 */ /* 0x000fe400078e20ff */
[----:B------:R1:W-:Y:S01]  /*9090*/  STG.E.U16 desc[UR10][R14.64], R41 ;  /* 0x000000290e007986 */ /* 0x0003e2000c10150a */
[--C-:B-----5:R-:W-:Y:S01]  /*90a0*/  IMAD.WIDE R8, R31, 0x2, R2.reuse ;  /* 0x000000021f087825 */ /* 0x120fe200078e0202 */
[----:B------:R-:W-:Y:S02]  /*90b0*/  F2FP.F16.F32.PACK_AB R21, RZ, R21 ;  /* 0x00000015ff15723e */ /* 0x000fe400000000ff */
[----:B------:R-:W-:Y:S01]  /*90c0*/  F2FP.F16.F32.PACK_AB R18, RZ, R18 ;  /* 0x00000012ff12723e */ /* 0x000fe200000000ff */
[----:B---3--:R-:W-:Y:S01]  /*90d0*/  IMAD.WIDE R10, R33, 0x2, R2 ;  /* 0x00000002210a7825 */ /* 0x008fe200078e0202 */
[----:B------:R-:W-:-:S02]  /*90e0*/  F2FP.F16.F32.PACK_AB R20, RZ, R20 ;  /* 0x00000014ff14723e */ /* 0x000fc400000000ff */
[----:B------:R-:W-:Y:S01]  /*90f0*/  PRMT R24, R21, 0x7610, R24 ;  /* 0x0000761015187816 */ /* 0x000fe20000000018 */
[--C-:B--2---:R-:W-:Y:S01]  /*9100*/  IMAD.WIDE R12, R27, 0x2, R2.reuse ;  /* 0x000000021b0c7825 */ /* 0x104fe200078e0202 */
[----:B------:R-:W-:Y:S02]  /*9110*/  F2FP.F16.F32.PACK_AB R22, RZ, R22 ;  /* 0x00000016ff16723e */ /* 0x000fe400000000ff */
[C---:B------:R-:W-:Y:S01]  /*9120*/  LEA R21, R0.reuse, R35, 0x4 ;  /* 0x0000002300157211 */ /* 0x040fe200078e20ff */
[----:B-1----:R-:W-:Y:S01]  /*9130*/  IMAD.WIDE R14, R29, 0x2, R2 ;  /* 0x000000021d0e7825 */ /* 0x002fe200078e0202 */
[----:B------:R1:W-:Y:S03]  /*9140*/  STG.E.U16 desc[UR10][R12.64], R30 ;  /* 0x0000001e0c007986 */ /* 0x0003e6000c10150a */
[C---:B------:R-:W-:Y:S01]  /*9150*/  IMAD R23, R0.reuse, 0x10, R23 ;  /* 0x0000001000177824 */ /* 0x040fe200078e0217 */
[----:B------:R-:W-:Y:S01]  /*9160*/  STG.E.U16 desc[UR10][R14.64], R32 ;  /* 0x000000200e007986 */ /* 0x000fe2000c10150a */
[----:B------:R-:W-:-:S03]  /*9170*/  IMAD R27, R0, 0x10, R27 ;  /* 0x00000010001b7824 */ /* 0x000fc600078e021b */
[----:B------:R2:W-:Y:S04]  /*9180*/  STG.E.U16 desc[UR10][R6.64], R5 ;  /* 0x0000000506007986 */ /* 0x0005e8000c10150a */
[----:B------:R3:W-:Y:S01]  /*9190*/  STG.E.U16 desc[UR10][R8.64], R16 ;  /* 0x0000001008007986 */ /* 0x0007e2000c10150a */
[----:B-1----:R-:W-:-:S03]  /*91a0*/  IMAD.WIDE R12, R27, 0x2, R2 ;  /* 0x000000021b0c7825 */ /* 0x002fc600078e0202 */
[----:B------:R1:W-:Y:S01]  /*91b0*/  STG.E.U16 desc[UR10][R10.64], R17 ;  /* 0x000000110a007986 */ /* 0x0003e2000c10150a */
[C---:B------:R-:W-:Y:S01]  /*91c0*/  IMAD R27, R0.reuse, 0x10, R27 ;  /* 0x00000010001b7824 */ /* 0x040fe200078e021b */
[----:B--2---:R-:W-:Y:S01]  /*91d0*/  LEA R5, R0, R29, 0x4 ;  /* 0x0000001d00057211 */ /* 0x004fe200078e20ff */
[----:B------:R-:W-:Y:S01]  /*91e0*/  IMAD.WIDE R6, R35, 0x2, R2 ;  /* 0x0000000223067825 */ /* 0x000fe200078e0202 */
[----:B---3--:R-:W-:-:S03]  /*91f0*/  PRMT R16, R19, 0x7610, R16 ;  /* 0x0000761013107816 */ /* 0x008fc60000000010 */
[--C-:B------:R-:W-:Y:S01]  /*9200*/  IMAD.WIDE R8, R23, 0x2, R2.reuse ;  /* 0x0000000217087825 */ /* 0x100fe200078e0202 */
[----:B------:R2:W-:Y:S01]  /*9210*/  STG.E.U16 desc[UR10][R6.64], R18 ;  /* 0x0000001206007986 */ /* 0x0005e2000c10150a */
[C---:B-1----:R-:W-:Y:S02]  /*9220*/  LEA R17, R0.reuse, R31, 0x4 ;  /* 0x0000001f00117211 */ /* 0x042fe400078e20ff */
[--C-:B------:R-:W-:Y:S01]  /*9230*/  IMAD.WIDE R10, R25, 0x2, R2.reuse ;  /* 0x00000002190a7825 */ /* 0x100fe200078e0202 */
[----:B------:R2:W-:Y:S01]  /*9240*/  STG.E.U16 desc[UR10][R8.64], R16 ;  /* 0x0000001008007986 */ /* 0x0005e2000c10150a */
[C---:B------:R-:W-:Y:S02]  /*9250*/  LEA R25, R0.reuse, R25, 0x4 ;  /* 0x0000001900197211 */ /* 0x040fe400078e20ff */
[----:B------:R-:W-:Y:S01]  /*9260*/  IMAD.WIDE R14, R5, 0x2, R2 ;  /* 0x00000002050e7825 */ /* 0x000fe200078e0202 */
[----:B------:R2:W-:Y:S01]  /*9270*/  STG.E.U16 desc[UR10][R10.64], R20 ;  /* 0x000000140a007986 */ /* 0x0005e2000c10150a */
[----:B------:R-:W-:-:S02]  /*9280*/  LEA R5, R0, R5, 0x4 ;  /* 0x0000000500057211 */ /* 0x000fc400078e20ff */
[C---:B------:R-:W-:Y:S01]  /*9290*/  IMAD R29, R0.reuse, 0x10, R39 ;  /* 0x00000010001d7824 */ /* 0x040fe200078e0227 */
[----:B------:R2:W-:Y:S01]  /*92a0*/  STG.E.U16 desc[UR10][R12.64], R24 ;  /* 0x000000180c007986 */ /* 0x0005e2000c10150a */
[C---:B------:R-:W-:Y:S02]  /*92b0*/  IMAD R19, R0.reuse, 0x10, R33 ;  /* 0x0000001000137824 */ /* 0x040fe400078e0221 */
[----:B------:R-:W-:Y:S01]  /*92c0*/  IMAD R23, R0, 0x10, R23 ;  /* 0x0000001000177824 */ /* 0x000fe200078e0217 */
[----:B------:R2:W-:Y:S01]  /*92d0*/  STG.E.U16 desc[UR10][R14.64], R22 ;  /* 0x000000160e007986 */ /* 0x0005e2000c10150a */
[----:B------:R-:W-:Y:S05]  /*92e0*/  BRA.U UP0, `(.L_x_8) ;  /* 0xfffffff500647547 */ /* 0x000fea000b83ffff */
[----:B------:R-:W-:Y:S05]  /*92f0*/  EXIT ;  /* 0x000000000000794d */ /* 0x000fea0003800000 */
.L_x_9:
[----:B------:R-:W-:-:S00]  /*9300*/  BRA `(.L_x_9) ;  /* 0xfffffffc00fc7947 */ /* 0x000fc0000383ffff */
[----:B------:R-:W-:-:S00]  /*9310*/  NOP ;  /* 0x0000000000007918 */ /* 0x000fc00000000000 */
        /* <DEDUP_REMOVED lines=14> */
.L_x_10:


//--------------------- .nv.shared._Z6matmulP6__halfS0_S0_iiiff --------------------------
	.section	.nv.shared._Z6matmulP6__halfS0_S0_iiiff,"aw",@nobits
	.sectionflags	@""
	.align	16
	.zero		1024


//--------------------- .nv.shared.reserved.0     --------------------------
	.section	.nv.shared.reserved.0,"aw",@nobits
	.weak		__nv_reservedSMEM_offset_0_alias
	.size		__nv_reservedSMEM_offset_0_alias, 0, 64
	.other		__nv_reservedSMEM_offset_0_alias,@"STO_CUDA_RESERVED_SHARED STV_DEFAULT"
__nv_reservedSMEM_offset_0_alias:
	.zero		0
	.zero		64


//--------------------- .nv.constant0._Z6matmulP6__halfS0_S0_iiiff --------------------------
	.section	.nv.constant0._Z6matmulP6__halfS0_S0_iiiff,"a",@progbits
	.sectionflags	@""
	.align	4
.nv.constant0._Z6matmulP6__halfS0_S0_iiiff:
	.zero		940


//--------------------- SYMBOLS --------------------------

	.type		.nv.reservedSmem.offset0,@object
	.size		.nv.reservedSmem.offset0,0x4
	.type		.nv.reservedSmem.cap,@object
	.size		.nv.reservedSmem.cap,0x4
